//
// Generated by NVIDIA NVVM Compiler
//
// Compiler Build ID: CL-36424714
// Cuda compilation tools, release 13.0, V13.0.88
// Based on NVVM 20.0.0
//

.version 9.0
.target sm_100
.address_size 64

	// .globl	_Z12matmul_tiledPKfS0_Pfi
// _ZZ12matmul_tiledPKfS0_PfiE2As has been demoted
// _ZZ12matmul_tiledPKfS0_PfiE2Bs has been demoted

.visible .entry _Z12matmul_tiledPKfS0_Pfi(
	.param .u64 .ptr .align 1 _Z12matmul_tiledPKfS0_Pfi_param_0,
	.param .u64 .ptr .align 1 _Z12matmul_tiledPKfS0_Pfi_param_1,
	.param .u64 .ptr .align 1 _Z12matmul_tiledPKfS0_Pfi_param_2,
	.param .u32 _Z12matmul_tiledPKfS0_Pfi_param_3
)
{
	.reg .pred 	%p<8>;
	.reg .b32 	%r<101>;
	.reg .b32 	%f<368>;
	.reg .b64 	%rd<48>;
	// demoted variable
	.shared .align 4 .b8 _ZZ12matmul_tiledPKfS0_PfiE2As[1024];
	// demoted variable
	.shared .align 4 .b8 _ZZ12matmul_tiledPKfS0_PfiE2Bs[1024];
	ld.param.u32 	%r32, [_Z12matmul_tiledPKfS0_Pfi_param_3];
	mov.u32 	%r33, %ctaid.y;
	shl.b32 	%r34, %r33, 4;
	mov.u32 	%r1, %tid.y;
	add.s32 	%r2, %r34, %r1;
	mov.u32 	%r35, %ctaid.x;
	shl.b32 	%r3, %r35, 4;
	mov.u32 	%r4, %tid.x;
	add.s32 	%r5, %r3, %r4;
	shr.s32 	%r36, %r32, 31;
	shr.u32 	%r37, %r36, 28;
	add.s32 	%r38, %r32, %r37;
	shr.s32 	%r6, %r38, 4;
	setp.lt.s32 	%p1, %r32, 16;
	mov.f32 	%f367, 0f00000000;
	@%p1 bra 	$L__BB0_9;
	mad.lo.s32 	%r7, %r32, %r2, %r4;
	shl.b32 	%r40, %r1, 6;
	mov.u32 	%r41, _ZZ12matmul_tiledPKfS0_PfiE2As;
	add.s32 	%r8, %r41, %r40;
	add.s32 	%r42, %r6, -1;
	setp.lt.u32 	%p2, %r42, 3;
	mov.f32 	%f367, 0f00000000;
	mov.b32 	%r100, 0;
	@%p2 bra 	$L__BB0_4;
	and.b32  	%r100, %r6, 134217724;
	neg.s32 	%r98, %r100;
	add.s32 	%r97, %r7, 32;
	add.s32 	%r44, %r1, 48;
	mad.lo.s32 	%r45, %r32, %r44, %r4;
	add.s32 	%r96, %r45, %r3;
	add.s32 	%r46, %r1, 32;
	mad.lo.s32 	%r47, %r32, %r46, %r4;
	add.s32 	%r95, %r47, %r3;
	add.s32 	%r48, %r1, 16;
	mad.lo.s32 	%r49, %r32, %r48, %r4;
	add.s32 	%r94, %r49, %r3;
	mad.lo.s32 	%r50, %r1, %r32, %r4;
	add.s32 	%r93, %r50, %r3;
	mov.f32 	%f367, 0f00000000;
$L__BB0_3:
	.pragma "nounroll";
	ld.param.u64 	%rd44, [_Z12matmul_tiledPKfS0_Pfi_param_1];
	ld.param.u64 	%rd41, [_Z12matmul_tiledPKfS0_Pfi_param_0];
	add.s32 	%r51, %r97, -32;
	cvta.to.global.u64 	%rd4, %rd41;
	mul.wide.u32 	%rd5, %r51, 4;
	add.s64 	%rd6, %rd4, %rd5;
	ld.global.f32 	%f14, [%rd6];
	shl.b32 	%r53, %r4, 2;
	add.s32 	%r54, %r8, %r53;
	st.shared.f32 	[%r54], %f14;
	cvta.to.global.u64 	%rd7, %rd44;
	mul.wide.u32 	%rd8, %r93, 4;
	add.s64 	%rd9, %rd7, %rd8;
	ld.global.f32 	%f15, [%rd9];
	mov.u32 	%r56, _ZZ12matmul_tiledPKfS0_PfiE2Bs;
	add.s32 	%r57, %r56, %r53;
	add.s32 	%r58, %r57, %r40;
	st.shared.f32 	[%r58], %f15;
	bar.sync 	0;
	ld.shared.f32 	%f16, [%r8];
	ld.shared.f32 	%f17, [%r57];
	fma.rn.f32 	%f18, %f16, %f17, %f367;
	ld.shared.f32 	%f19, [%r8+4];
	ld.shared.f32 	%f20, [%r57+64];
	fma.rn.f32 	%f21, %f19, %f20, %f18;
	ld.shared.f32 	%f22, [%r8+8];
	ld.shared.f32 	%f23, [%r57+128];
	fma.rn.f32 	%f24, %f22, %f23, %f21;
	ld.shared.f32 	%f25, [%r8+12];
	ld.shared.f32 	%f26, [%r57+192];
	fma.rn.f32 	%f27, %f25, %f26, %f24;
	ld.shared.f32 	%f28, [%r8+16];
	ld.shared.f32 	%f29, [%r57+256];
	fma.rn.f32 	%f30, %f28, %f29, %f27;
	ld.shared.f32 	%f31, [%r8+20];
	ld.shared.f32 	%f32, [%r57+320];
	fma.rn.f32 	%f33, %f31, %f32, %f30;
	ld.shared.f32 	%f34, [%r8+24];
	ld.shared.f32 	%f35, [%r57+384];
	fma.rn.f32 	%f36, %f34, %f35, %f33;
	ld.shared.f32 	%f37, [%r8+28];
	ld.shared.f32 	%f38, [%r57+448];
	fma.rn.f32 	%f39, %f37, %f38, %f36;
	ld.shared.f32 	%f40, [%r8+32];
	ld.shared.f32 	%f41, [%r57+512];
	fma.rn.f32 	%f42, %f40, %f41, %f39;
	ld.shared.f32 	%f43, [%r8+36];
	ld.shared.f32 	%f44, [%r57+576];
	fma.rn.f32 	%f45, %f43, %f44, %f42;
	ld.shared.f32 	%f46, [%r8+40];
	ld.shared.f32 	%f47, [%r57+640];
	fma.rn.f32 	%f48, %f46, %f47, %f45;
	ld.shared.f32 	%f49, [%r8+44];
	ld.shared.f32 	%f50, [%r57+704];
	fma.rn.f32 	%f51, %f49, %f50, %f48;
	ld.shared.f32 	%f52, [%r8+48];
	ld.shared.f32 	%f53, [%r57+768];
	fma.rn.f32 	%f54, %f52, %f53, %f51;
	ld.shared.f32 	%f55, [%r8+52];
	ld.shared.f32 	%f56, [%r57+832];
	fma.rn.f32 	%f57, %f55, %f56, %f54;
	ld.shared.f32 	%f58, [%r8+56];
	ld.shared.f32 	%f59, [%r57+896];
	fma.rn.f32 	%f60, %f58, %f59, %f57;
	ld.shared.f32 	%f61, [%r8+60];
	ld.shared.f32 	%f62, [%r57+960];
	fma.rn.f32 	%f63, %f61, %f62, %f60;
	bar.sync 	0;
	add.s32 	%r59, %r97, -16;
	mul.wide.u32 	%rd10, %r59, 4;
	add.s64 	%rd11, %rd4, %rd10;
	ld.global.f32 	%f64, [%rd11];
	st.shared.f32 	[%r54], %f64;
	mul.wide.u32 	%rd12, %r94, 4;
	add.s64 	%rd13, %rd7, %rd12;
	ld.global.f32 	%f65, [%rd13];
	st.shared.f32 	[%r58], %f65;
	bar.sync 	0;
	ld.shared.f32 	%f66, [%r8];
	ld.shared.f32 	%f67, [%r57];
	fma.rn.f32 	%f68, %f66, %f67, %f63;
	ld.shared.f32 	%f69, [%r8+4];
	ld.shared.f32 	%f70, [%r57+64];
	fma.rn.f32 	%f71, %f69, %f70, %f68;
	ld.shared.f32 	%f72, [%r8+8];
	ld.shared.f32 	%f73, [%r57+128];
	fma.rn.f32 	%f74, %f72, %f73, %f71;
	ld.shared.f32 	%f75, [%r8+12];
	ld.shared.f32 	%f76, [%r57+192];
	fma.rn.f32 	%f77, %f75, %f76, %f74;
	ld.shared.f32 	%f78, [%r8+16];
	ld.shared.f32 	%f79, [%r57+256];
	fma.rn.f32 	%f80, %f78, %f79, %f77;
	ld.shared.f32 	%f81, [%r8+20];
	ld.shared.f32 	%f82, [%r57+320];
	fma.rn.f32 	%f83, %f81, %f82, %f80;
	ld.shared.f32 	%f84, [%r8+24];
	ld.shared.f32 	%f85, [%r57+384];
	fma.rn.f32 	%f86, %f84, %f85, %f83;
	ld.shared.f32 	%f87, [%r8+28];
	ld.shared.f32 	%f88, [%r57+448];
	fma.rn.f32 	%f89, %f87, %f88, %f86;
	ld.shared.f32 	%f90, [%r8+32];
	ld.shared.f32 	%f91, [%r57+512];
	fma.rn.f32 	%f92, %f90, %f91, %f89;
	ld.shared.f32 	%f93, [%r8+36];
	ld.shared.f32 	%f94, [%r57+576];
	fma.rn.f32 	%f95, %f93, %f94, %f92;
	ld.shared.f32 	%f96, [%r8+40];
	ld.shared.f32 	%f97, [%r57+640];
	fma.rn.f32 	%f98, %f96, %f97, %f95;
	ld.shared.f32 	%f99, [%r8+44];
	ld.shared.f32 	%f100, [%r57+704];
	fma.rn.f32 	%f101, %f99, %f100, %f98;
	ld.shared.f32 	%f102, [%r8+48];
	ld.shared.f32 	%f103, [%r57+768];
	fma.rn.f32 	%f104, %f102, %f103, %f101;
	ld.shared.f32 	%f105, [%r8+52];
	ld.shared.f32 	%f106, [%r57+832];
	fma.rn.f32 	%f107, %f105, %f106, %f104;
	ld.shared.f32 	%f108, [%r8+56];
	ld.shared.f32 	%f109, [%r57+896];
	fma.rn.f32 	%f110, %f108, %f109, %f107;
	ld.shared.f32 	%f111, [%r8+60];
	ld.shared.f32 	%f112, [%r57+960];
	fma.rn.f32 	%f113, %f111, %f112, %f110;
	bar.sync 	0;
	add.s32 	%r60, %r97, 16;
	mul.wide.u32 	%rd14, %r97, 4;
	add.s64 	%rd15, %rd4, %rd14;
	ld.global.f32 	%f114, [%rd15];
	st.shared.f32 	[%r54], %f114;
	mul.wide.u32 	%rd16, %r95, 4;
	add.s64 	%rd17, %rd7, %rd16;
	ld.global.f32 	%f115, [%rd17];
	st.shared.f32 	[%r58], %f115;
	bar.sync 	0;
	ld.shared.f32 	%f116, [%r8];
	ld.shared.f32 	%f117, [%r57];
	fma.rn.f32 	%f118, %f116, %f117, %f113;
	ld.shared.f32 	%f119, [%r8+4];
	ld.shared.f32 	%f120, [%r57+64];
	fma.rn.f32 	%f121, %f119, %f120, %f118;
	ld.shared.f32 	%f122, [%r8+8];
	ld.shared.f32 	%f123, [%r57+128];
	fma.rn.f32 	%f124, %f122, %f123, %f121;
	ld.shared.f32 	%f125, [%r8+12];
	ld.shared.f32 	%f126, [%r57+192];
	fma.rn.f32 	%f127, %f125, %f126, %f124;
	ld.shared.f32 	%f128, [%r8+16];
	ld.shared.f32 	%f129, [%r57+256];
	fma.rn.f32 	%f130, %f128, %f129, %f127;
	ld.shared.f32 	%f131, [%r8+20];
	ld.shared.f32 	%f132, [%r57+320];
	fma.rn.f32 	%f133, %f131, %f132, %f130;
	ld.shared.f32 	%f134, [%r8+24];
	ld.shared.f32 	%f135, [%r57+384];
	fma.rn.f32 	%f136, %f134, %f135, %f133;
	ld.shared.f32 	%f137, [%r8+28];
	ld.shared.f32 	%f138, [%r57+448];
	fma.rn.f32 	%f139, %f137, %f138, %f136;
	ld.shared.f32 	%f140, [%r8+32];
	ld.shared.f32 	%f141, [%r57+512];
	fma.rn.f32 	%f142, %f140, %f141, %f139;
	ld.shared.f32 	%f143, [%r8+36];
	ld.shared.f32 	%f144, [%r57+576];
	fma.rn.f32 	%f145, %f143, %f144, %f142;
	ld.shared.f32 	%f146, [%r8+40];
	ld.shared.f32 	%f147, [%r57+640];
	fma.rn.f32 	%f148, %f146, %f147, %f145;
	ld.shared.f32 	%f149, [%r8+44];
	ld.shared.f32 	%f150, [%r57+704];
	fma.rn.f32 	%f151, %f149, %f150, %f148;
	ld.shared.f32 	%f152, [%r8+48];
	ld.shared.f32 	%f153, [%r57+768];
	fma.rn.f32 	%f154, %f152, %f153, %f151;
	ld.shared.f32 	%f155, [%r8+52];
	ld.shared.f32 	%f156, [%r57+832];
	fma.rn.f32 	%f157, %f155, %f156, %f154;
	ld.shared.f32 	%f158, [%r8+56];
	ld.shared.f32 	%f159, [%r57+896];
	fma.rn.f32 	%f160, %f158, %f159, %f157;
	ld.shared.f32 	%f161, [%r8+60];
	ld.shared.f32 	%f162, [%r57+960];
	fma.rn.f32 	%f163, %f161, %f162, %f160;
	bar.sync 	0;
	mul.wide.u32 	%rd18, %r60, 4;
	add.s64 	%rd19, %rd4, %rd18;
	ld.global.f32 	%f164, [%rd19];
	st.shared.f32 	[%r54], %f164;
	mul.wide.u32 	%rd20, %r96, 4;
	add.s64 	%rd21, %rd7, %rd20;
	ld.global.f32 	%f165, [%rd21];
	st.shared.f32 	[%r58], %f165;
	bar.sync 	0;
	ld.shared.f32 	%f166, [%r8];
	ld.shared.f32 	%f167, [%r57];
	fma.rn.f32 	%f168, %f166, %f167, %f163;
	ld.shared.f32 	%f169, [%r8+4];
	ld.shared.f32 	%f170, [%r57+64];
	fma.rn.f32 	%f171, %f169, %f170, %f168;
	ld.shared.f32 	%f172, [%r8+8];
	ld.shared.f32 	%f173, [%r57+128];
	fma.rn.f32 	%f174, %f172, %f173, %f171;
	ld.shared.f32 	%f175, [%r8+12];
	ld.shared.f32 	%f176, [%r57+192];
	fma.rn.f32 	%f177, %f175, %f176, %f174;
	ld.shared.f32 	%f178, [%r8+16];
	ld.shared.f32 	%f179, [%r57+256];
	fma.rn.f32 	%f180, %f178, %f179, %f177;
	ld.shared.f32 	%f181, [%r8+20];
	ld.shared.f32 	%f182, [%r57+320];
	fma.rn.f32 	%f183, %f181, %f182, %f180;
	ld.shared.f32 	%f184, [%r8+24];
	ld.shared.f32 	%f185, [%r57+384];
	fma.rn.f32 	%f186, %f184, %f185, %f183;
	ld.shared.f32 	%f187, [%r8+28];
	ld.shared.f32 	%f188, [%r57+448];
	fma.rn.f32 	%f189, %f187, %f188, %f186;
	ld.shared.f32 	%f190, [%r8+32];
	ld.shared.f32 	%f191, [%r57+512];
	fma.rn.f32 	%f192, %f190, %f191, %f189;
	ld.shared.f32 	%f193, [%r8+36];
	ld.shared.f32 	%f194, [%r57+576];
	fma.rn.f32 	%f195, %f193, %f194, %f192;
	ld.shared.f32 	%f196, [%r8+40];
	ld.shared.f32 	%f197, [%r57+640];
	fma.rn.f32 	%f198, %f196, %f197, %f195;
	ld.shared.f32 	%f199, [%r8+44];
	ld.shared.f32 	%f200, [%r57+704];
	fma.rn.f32 	%f201, %f199, %f200, %f198;
	ld.shared.f32 	%f202, [%r8+48];
	ld.shared.f32 	%f203, [%r57+768];
	fma.rn.f32 	%f204, %f202, %f203, %f201;
	ld.shared.f32 	%f205, [%r8+52];
	ld.shared.f32 	%f206, [%r57+832];
	fma.rn.f32 	%f207, %f205, %f206, %f204;
	ld.shared.f32 	%f208, [%r8+56];
	ld.shared.f32 	%f209, [%r57+896];
	fma.rn.f32 	%f210, %f208, %f209, %f207;
	ld.shared.f32 	%f211, [%r8+60];
	ld.shared.f32 	%f212, [%r57+960];
	fma.rn.f32 	%f367, %f211, %f212, %f210;
	bar.sync 	0;
	add.s32 	%r98, %r98, 4;
	add.s32 	%r97, %r97, 64;
	shl.b32 	%r61, %r32, 6;
	add.s32 	%r96, %r96, %r61;
	add.s32 	%r95, %r95, %r61;
	add.s32 	%r94, %r94, %r61;
	add.s32 	%r93, %r93, %r61;
	setp.ne.s32 	%p3, %r98, 0;
	@%p3 bra 	$L__BB0_3;
$L__BB0_4:
	and.b32  	%r29, %r6, 3;
	setp.eq.s32 	%p4, %r29, 0;
	@%p4 bra 	$L__BB0_9;
	setp.eq.s32 	%p5, %r29, 1;
	@%p5 bra 	$L__BB0_7;
	ld.param.u64 	%rd45, [_Z12matmul_tiledPKfS0_Pfi_param_1];
	ld.param.u64 	%rd42, [_Z12matmul_tiledPKfS0_Pfi_param_0];
	shl.b32 	%r62, %r100, 4;
	add.s32 	%r63, %r7, %r62;
	cvta.to.global.u64 	%rd22, %rd42;
	mul.wide.u32 	%rd23, %r63, 4;
	add.s64 	%rd24, %rd22, %rd23;
	ld.global.f32 	%f214, [%rd24];
	shl.b32 	%r65, %r4, 2;
	add.s32 	%r66, %r8, %r65;
	st.shared.f32 	[%r66], %f214;
	add.s32 	%r67, %r62, %r1;
	mad.lo.s32 	%r68, %r67, %r32, %r5;
	cvta.to.global.u64 	%rd25, %rd45;
	mul.wide.u32 	%rd26, %r68, 4;
	add.s64 	%rd27, %rd25, %rd26;
	ld.global.f32 	%f215, [%rd27];
	mov.u32 	%r70, _ZZ12matmul_tiledPKfS0_PfiE2Bs;
	add.s32 	%r71, %r70, %r65;
	add.s32 	%r72, %r71, %r40;
	st.shared.f32 	[%r72], %f215;
	bar.sync 	0;
	ld.shared.f32 	%f216, [%r8];
	ld.shared.f32 	%f217, [%r71];
	fma.rn.f32 	%f218, %f216, %f217, %f367;
	ld.shared.f32 	%f219, [%r8+4];
	ld.shared.f32 	%f220, [%r71+64];
	fma.rn.f32 	%f221, %f219, %f220, %f218;
	ld.shared.f32 	%f222, [%r8+8];
	ld.shared.f32 	%f223, [%r71+128];
	fma.rn.f32 	%f224, %f222, %f223, %f221;
	ld.shared.f32 	%f225, [%r8+12];
	ld.shared.f32 	%f226, [%r71+192];
	fma.rn.f32 	%f227, %f225, %f226, %f224;
	ld.shared.f32 	%f228, [%r8+16];
	ld.shared.f32 	%f229, [%r71+256];
	fma.rn.f32 	%f230, %f228, %f229, %f227;
	ld.shared.f32 	%f231, [%r8+20];
	ld.shared.f32 	%f232, [%r71+320];
	fma.rn.f32 	%f233, %f231, %f232, %f230;
	ld.shared.f32 	%f234, [%r8+24];
	ld.shared.f32 	%f235, [%r71+384];
	fma.rn.f32 	%f236, %f234, %f235, %f233;
	ld.shared.f32 	%f237, [%r8+28];
	ld.shared.f32 	%f238, [%r71+448];
	fma.rn.f32 	%f239, %f237, %f238, %f236;
	ld.shared.f32 	%f240, [%r8+32];
	ld.shared.f32 	%f241, [%r71+512];
	fma.rn.f32 	%f242, %f240, %f241, %f239;
	ld.shared.f32 	%f243, [%r8+36];
	ld.shared.f32 	%f244, [%r71+576];
	fma.rn.f32 	%f245, %f243, %f244, %f242;
	ld.shared.f32 	%f246, [%r8+40];
	ld.shared.f32 	%f247, [%r71+640];
	fma.rn.f32 	%f248, %f246, %f247, %f245;
	ld.shared.f32 	%f249, [%r8+44];
	ld.shared.f32 	%f250, [%r71+704];
	fma.rn.f32 	%f251, %f249, %f250, %f248;
	ld.shared.f32 	%f252, [%r8+48];
	ld.shared.f32 	%f253, [%r71+768];
	fma.rn.f32 	%f254, %f252, %f253, %f251;
	ld.shared.f32 	%f255, [%r8+52];
	ld.shared.f32 	%f256, [%r71+832];
	fma.rn.f32 	%f257, %f255, %f256, %f254;
	ld.shared.f32 	%f258, [%r8+56];
	ld.shared.f32 	%f259, [%r71+896];
	fma.rn.f32 	%f260, %f258, %f259, %f257;
	ld.shared.f32 	%f261, [%r8+60];
	ld.shared.f32 	%f262, [%r71+960];
	fma.rn.f32 	%f263, %f261, %f262, %f260;
	bar.sync 	0;
	add.s32 	%r73, %r63, 16;
	mul.wide.u32 	%rd28, %r73, 4;
	add.s64 	%rd29, %rd22, %rd28;
	ld.global.f32 	%f264, [%rd29];
	st.shared.f32 	[%r66], %f264;
	add.s32 	%r74, %r67, 16;
	mad.lo.s32 	%r75, %r74, %r32, %r5;
	mul.wide.u32 	%rd30, %r75, 4;
	add.s64 	%rd31, %rd25, %rd30;
	ld.global.f32 	%f265, [%rd31];
	st.shared.f32 	[%r72], %f265;
	bar.sync 	0;
	ld.shared.f32 	%f266, [%r8];
	ld.shared.f32 	%f267, [%r71];
	fma.rn.f32 	%f268, %f266, %f267, %f263;
	ld.shared.f32 	%f269, [%r8+4];
	ld.shared.f32 	%f270, [%r71+64];
	fma.rn.f32 	%f271, %f269, %f270, %f268;
	ld.shared.f32 	%f272, [%r8+8];
	ld.shared.f32 	%f273, [%r71+128];
	fma.rn.f32 	%f274, %f272, %f273, %f271;
	ld.shared.f32 	%f275, [%r8+12];
	ld.shared.f32 	%f276, [%r71+192];
	fma.rn.f32 	%f277, %f275, %f276, %f274;
	ld.shared.f32 	%f278, [%r8+16];
	ld.shared.f32 	%f279, [%r71+256];
	fma.rn.f32 	%f280, %f278, %f279, %f277;
	ld.shared.f32 	%f281, [%r8+20];
	ld.shared.f32 	%f282, [%r71+320];
	fma.rn.f32 	%f283, %f281, %f282, %f280;
	ld.shared.f32 	%f284, [%r8+24];
	ld.shared.f32 	%f285, [%r71+384];
	fma.rn.f32 	%f286, %f284, %f285, %f283;
	ld.shared.f32 	%f287, [%r8+28];
	ld.shared.f32 	%f288, [%r71+448];
	fma.rn.f32 	%f289, %f287, %f288, %f286;
	ld.shared.f32 	%f290, [%r8+32];
	ld.shared.f32 	%f291, [%r71+512];
	fma.rn.f32 	%f292, %f290, %f291, %f289;
	ld.shared.f32 	%f293, [%r8+36];
	ld.shared.f32 	%f294, [%r71+576];
	fma.rn.f32 	%f295, %f293, %f294, %f292;
	ld.shared.f32 	%f296, [%r8+40];
	ld.shared.f32 	%f297, [%r71+640];
	fma.rn.f32 	%f298, %f296, %f297, %f295;
	ld.shared.f32 	%f299, [%r8+44];
	ld.shared.f32 	%f300, [%r71+704];
	fma.rn.f32 	%f301, %f299, %f300, %f298;
	ld.shared.f32 	%f302, [%r8+48];
	ld.shared.f32 	%f303, [%r71+768];
	fma.rn.f32 	%f304, %f302, %f303, %f301;
	ld.shared.f32 	%f305, [%r8+52];
	ld.shared.f32 	%f306, [%r71+832];
	fma.rn.f32 	%f307, %f305, %f306, %f304;
	ld.shared.f32 	%f308, [%r8+56];
	ld.shared.f32 	%f309, [%r71+896];
	fma.rn.f32 	%f310, %f308, %f309, %f307;
	ld.shared.f32 	%f311, [%r8+60];
	ld.shared.f32 	%f312, [%r71+960];
	fma.rn.f32 	%f367, %f311, %f312, %f310;
	bar.sync 	0;
	add.s32 	%r100, %r100, 2;
$L__BB0_7:
	and.b32  	%r76, %r6, 1;
	setp.eq.b32 	%p6, %r76, 1;
	not.pred 	%p7, %p6;
	@%p7 bra 	$L__BB0_9;
	ld.param.u64 	%rd46, [_Z12matmul_tiledPKfS0_Pfi_param_1];
	ld.param.u64 	%rd43, [_Z12matmul_tiledPKfS0_Pfi_param_0];
	shl.b32 	%r77, %r100, 4;
	add.s32 	%r78, %r7, %r77;
	cvta.to.global.u64 	%rd32, %rd43;
	mul.wide.u32 	%rd33, %r78, 4;
	add.s64 	%rd34, %rd32, %rd33;
	ld.global.f32 	%f313, [%rd34];
	shl.b32 	%r80, %r4, 2;
	add.s32 	%r81, %r8, %r80;
	st.shared.f32 	[%r81], %f313;
	add.s32 	%r82, %r77, %r1;
	mad.lo.s32 	%r83, %r82, %r32, %r5;
	cvta.to.global.u64 	%rd35, %rd46;
	mul.wide.u32 	%rd36, %r83, 4;
	add.s64 	%rd37, %rd35, %rd36;
	ld.global.f32 	%f314, [%rd37];
	mov.u32 	%r85, _ZZ12matmul_tiledPKfS0_PfiE2Bs;
	add.s32 	%r86, %r85, %r80;
	add.s32 	%r87, %r86, %r40;
	st.shared.f32 	[%r87], %f314;
	bar.sync 	0;
	ld.shared.f32 	%f315, [%r8];
	ld.shared.f32 	%f316, [%r86];
	fma.rn.f32 	%f317, %f315, %f316, %f367;
	ld.shared.f32 	%f318, [%r8+4];
	ld.shared.f32 	%f319, [%r86+64];
	fma.rn.f32 	%f320, %f318, %f319, %f317;
	ld.shared.f32 	%f321, [%r8+8];
	ld.shared.f32 	%f322, [%r86+128];
	fma.rn.f32 	%f323, %f321, %f322, %f320;
	ld.shared.f32 	%f324, [%r8+12];
	ld.shared.f32 	%f325, [%r86+192];
	fma.rn.f32 	%f326, %f324, %f325, %f323;
	ld.shared.f32 	%f327, [%r8+16];
	ld.shared.f32 	%f328, [%r86+256];
	fma.rn.f32 	%f329, %f327, %f328, %f326;
	ld.shared.f32 	%f330, [%r8+20];
	ld.shared.f32 	%f331, [%r86+320];
	fma.rn.f32 	%f332, %f330, %f331, %f329;
	ld.shared.f32 	%f333, [%r8+24];
	ld.shared.f32 	%f334, [%r86+384];
	fma.rn.f32 	%f335, %f333, %f334, %f332;
	ld.shared.f32 	%f336, [%r8+28];
	ld.shared.f32 	%f337, [%r86+448];
	fma.rn.f32 	%f338, %f336, %f337, %f335;
	ld.shared.f32 	%f339, [%r8+32];
	ld.shared.f32 	%f340, [%r86+512];
	fma.rn.f32 	%f341, %f339, %f340, %f338;
	ld.shared.f32 	%f342, [%r8+36];
	ld.shared.f32 	%f343, [%r86+576];
	fma.rn.f32 	%f344, %f342, %f343, %f341;
	ld.shared.f32 	%f345, [%r8+40];
	ld.shared.f32 	%f346, [%r86+640];
	fma.rn.f32 	%f347, %f345, %f346, %f344;
	ld.shared.f32 	%f348, [%r8+44];
	ld.shared.f32 	%f349, [%r86+704];
	fma.rn.f32 	%f350, %f348, %f349, %f347;
	ld.shared.f32 	%f351, [%r8+48];
	ld.shared.f32 	%f352, [%r86+768];
	fma.rn.f32 	%f353, %f351, %f352, %f350;
	ld.shared.f32 	%f354, [%r8+52];
	ld.shared.f32 	%f355, [%r86+832];
	fma.rn.f32 	%f356, %f354, %f355, %f353;
	ld.shared.f32 	%f357, [%r8+56];
	ld.shared.f32 	%f358, [%r86+896];
	fma.rn.f32 	%f359, %f357, %f358, %f356;
	ld.shared.f32 	%f360, [%r8+60];
	ld.shared.f32 	%f361, [%r86+960];
	fma.rn.f32 	%f367, %f360, %f361, %f359;
	bar.sync 	0;
$L__BB0_9:
	ld.param.u64 	%rd47, [_Z12matmul_tiledPKfS0_Pfi_param_2];
	cvta.to.global.u64 	%rd38, %rd47;
	mad.lo.s32 	%r92, %r32, %r2, %r5;
	mul.wide.s32 	%rd39, %r92, 4;
	add.s64 	%rd40, %rd38, %rd39;
	st.global.f32 	[%rd40], %f367;
	ret;

}


// ===== COMPILED SASS (sm_100) =====

	.target	sm_100

	.elftype	@"ET_EXEC"


//--------------------- .note.nv.tkinfo           --------------------------
	.section	.note.nv.tkinfo,"",@"SHT_NOTE"
	.sectionflags	@"SHF_NOTE_NV_TKINFO"
	.tkinfo
        /*0018*/ 	.word	0x00000002
        /*0030*/ 	.string	""
        /*0030*/ 	.string	"ptxas"
        /*0030*/ 	.string	"Cuda compilation tools, release 13.0, V13.0.88"
        /*0030*/ 	.string	"Build cuda_13.0.r13.0/compiler.36424714_0"
        /*0030*/ 	.string	"-arch sm_100 -m 64 "



//--------------------- .note.nv.cuinfo           --------------------------
	.section	.note.nv.cuinfo,"",@"SHT_NOTE"
	.sectionflags	@"SHF_NOTE_NV_CUINFO"
        /*0018*/ 	.short	0x0002
        /*001a*/ 	.short	0x0064
        /*001c*/ 	.short	0x0082
	.zero		2


//--------------------- .nv.info                  --------------------------
	.section	.nv.info,"",@"SHT_CUDA_INFO"
	.align	4


	//----- nvinfo : EIATTR_REGCOUNT
	.align		4
        /*0000*/ 	.byte	0x04, 0x2f
        /*0002*/ 	.short	(.L_1 - .L_0)
	.align		4
.L_0:
        /*0004*/ 	.word	index@(_Z12matmul_tiledPKfS0_Pfi)
        /*0008*/ 	.word	0x00000028


	//----- nvinfo : EIATTR_FRAME_SIZE
	.align		4
.L_1:
        /*000c*/ 	.byte	0x04, 0x11
        /*000e*/ 	.short	(.L_3 - .L_2)
	.align		4
.L_2:
        /*0010*/ 	.word	index@(_Z12matmul_tiledPKfS0_Pfi)
        /*0014*/ 	.word	0x00000000


	//----- nvinfo : EIATTR_MIN_STACK_SIZE
	.align		4
.L_3:
        /*0018*/ 	.byte	0x04, 0x12
        /*001a*/ 	.short	(.L_5 - .L_4)
	.align		4
.L_4:
        /*001c*/ 	.word	index@(_Z12matmul_tiledPKfS0_Pfi)
        /*0020*/ 	.word	0x00000000
.L_5:


//--------------------- .nv.compat                --------------------------
	.section	.nv.compat,"",@"SHT_CUDA_COMPAT_INFO"
	.align	4
        /*0000*/ 	.byte	0x02, 0x09, 0x00, 0x00, 0x02, 0x02, 0x01, 0x00, 0x02, 0x05, 0x05, 0x00, 0x03, 0x07, 0x01, 0x01
        /*0010*/ 	.byte	0x02, 0x03, 0x00, 0x00, 0x02, 0x06, 0x01, 0x00, 0x04, 0x0b, 0x08, 0x00, 0x09, 0x00, 0x00, 0x00
        /*0020*/ 	.byte	0x00, 0x00, 0x00, 0x00


//--------------------- .nv.info._Z12matmul_tiledPKfS0_Pfi --------------------------
	.section	.nv.info._Z12matmul_tiledPKfS0_Pfi,"",@"SHT_CUDA_INFO"
	.sectionflags	@""
	.align	4


	//----- nvinfo : EIATTR_CUDA_API_VERSION
	.align		4
        /*0000*/ 	.byte	0x04, 0x37
        /*0002*/ 	.short	(.L_7 - .L_6)
.L_6:
        /*0004*/ 	.word	0x00000082


	//----- nvinfo : EIATTR_KPARAM_INFO
	.align		4
.L_7:
        /*0008*/ 	.byte	0x04, 0x17
        /*000a*/ 	.short	(.L_9 - .L_8)
.L_8:
        /*000c*/ 	.word	0x00000000
        /*0010*/ 	.short	0x0003
        /*0012*/ 	.short	0x0018
        /*0014*/ 	.byte	0x00, 0xf0, 0x11, 0x00


	//----- nvinfo : EIATTR_KPARAM_INFO
	.align		4
.L_9:
        /*0018*/ 	.byte	0x04, 0x17
        /*001a*/ 	.short	(.L_11 - .L_10)
.L_10:
        /*001c*/ 	.word	0x00000000
        /*0020*/ 	.short	0x0002
        /*0022*/ 	.short	0x0010
        /*0024*/ 	.byte	0x00, 0xf5, 0x21, 0x00


	//----- nvinfo : EIATTR_KPARAM_INFO
	.align		4
.L_11:
        /*0028*/ 	.byte	0x04, 0x17
        /*002a*/ 	.short	(.L_13 - .L_12)
.L_12:
        /*002c*/ 	.word	0x00000000
        /*0030*/ 	.short	0x0001
        /*0032*/ 	.short	0x0008
        /*0034*/ 	.byte	0x00, 0xf5, 0x21, 0x00


	//----- nvinfo : EIATTR_KPARAM_INFO
	.align		4
.L_13:
        /*0038*/ 	.byte	0x04, 0x17
        /*003a*/ 	.short	(.L_15 - .L_14)
.L_14:
        /*003c*/ 	.word	0x00000000
        /*0040*/ 	.short	0x0000
        /*0042*/ 	.short	0x0000
        /*0044*/ 	.byte	0x00, 0xf5, 0x21, 0x00


	//----- nvinfo : EIATTR_SPARSE_MMA_MASK
	.align		4
.L_15:
        /*0048*/ 	.byte	0x03, 0x50
        /*004a*/ 	.short	0x0000


	//----- nvinfo : EIATTR_MAXREG_COUNT
	.align		4
        /*004c*/ 	.byte	0x03, 0x1b
        /*004e*/ 	.short	0x00ff


	//----- nvinfo : EIATTR_NUM_BARRIERS
	.align		4
        /*0050*/ 	.byte	0x02, 0x4c
        /*0052*/ 	.byte	0x01
	.zero		1


	//----- nvinfo : EIATTR_MERCURY_ISA_VERSION
	.align		4
        /*0054*/ 	.byte	0x03, 0x5f
        /*0056*/ 	.short	0x0101


	//----- nvinfo : EIATTR_VRC_CTA_INIT_COUNT
	.align		4
        /*0058*/ 	.byte	0x02, 0x4a
	.zero		1
	.zero		1


	//----- nvinfo : EIATTR_EXIT_INSTR_OFFSETS
	.align		4
        /*005c*/ 	.byte	0x04, 0x1c
        /*005e*/ 	.short	(.L_17 - .L_16)


	//   ....[0]....
.L_16:
        /*0060*/ 	.word	0x00001910


	//----- nvinfo : EIATTR_CBANK_PARAM_SIZE
	.align		4
.L_17:
        /*0064*/ 	.byte	0x03, 0x19
        /*0066*/ 	.short	0x001c


	//----- nvinfo : EIATTR_PARAM_CBANK
	.align		4
        /*0068*/ 	.byte	0x04, 0x0a
        /*006a*/ 	.short	(.L_19 - .L_18)
	.align		4
.L_18:
        /*006c*/ 	.word	index@(.nv.constant0._Z12matmul_tiledPKfS0_Pfi)
        /*0070*/ 	.short	0x0380
        /*0072*/ 	.short	0x001c


	//----- nvinfo : EIATTR_SW_WAR
	.align		4
.L_19:
        /*0074*/ 	.byte	0x04, 0x36
        /*0076*/ 	.short	(.L_21 - .L_20)
.L_20:
        /*0078*/ 	.word	0x00000008
.L_21:


//--------------------- .nv.callgraph             --------------------------
	.section	.nv.callgraph,"",@"SHT_CUDA_CALLGRAPH"
	.align	4
	.sectionentsize	8
	.align		4
        /*0000*/ 	.word	0x00000000
	.align		4
        /*0004*/ 	.word	0xffffffff
	.align		4
        /*0008*/ 	.word	0x00000000
	.align		4
        /*000c*/ 	.word	0xfffffffe
	.align		4
        /*0010*/ 	.word	0x00000000
	.align		4
        /*0014*/ 	.word	0xfffffffd
	.align		4
        /*0018*/ 	.word	0x00000000
	.align		4
        /*001c*/ 	.word	0xfffffffc


//--------------------- .text._Z12matmul_tiledPKfS0_Pfi --------------------------
	.section	.text._Z12matmul_tiledPKfS0_Pfi,"ax",@progbits
	.align	128
        .global         _Z12matmul_tiledPKfS0_Pfi
        .type           _Z12matmul_tiledPKfS0_Pfi,@function
        .size           _Z12matmul_tiledPKfS0_Pfi,(.L_x_5 - _Z12matmul_tiledPKfS0_Pfi)
        .other          _Z12matmul_tiledPKfS0_Pfi,@"STO_CUDA_ENTRY STV_DEFAULT"
_Z12matmul_tiledPKfS0_Pfi:
.text._Z12matmul_tiledPKfS0_Pfi:
[----:B------:R-:W-:Y:S08]  /*0000*/  LDC R1, c[0x0][0x37c] ;  /* 0x0000df00ff017b82 */ /* 0x000ff00000000800 */
[----:B------:R-:W0:Y:S01]  /*0010*/  LDC R5, c[0x0][0x398] ;  /* 0x0000e600ff057b82 */ /* 0x000e220000000800 */
[----:B------:R-:W1:Y:S01]  /*0020*/  S2R R6, SR_CTAID.Y ;  /* 0x0000000000067919 */ /* 0x000e620000002600 */
[----:B------:R-:W2:Y:S01]  /*0030*/  LDCU.64 UR8, c[0x0][0x358] ;  /* 0x00006b00ff0877ac */ /* 0x000ea20008000a00 */
[----:B------:R-:W-:Y:S01]  /*0040*/  HFMA2 R31, -RZ, RZ, 0, 0 ;  /* 0x00000000ff1f7431 */ /* 0x000fe200000001ff */
[----:B------:R-:W1:Y:S01]  /*0050*/  S2R R3, SR_TID.Y ;  /* 0x0000000000037919 */ /* 0x000e620000002200 */
[----:B------:R-:W3:Y:S01]  /*0060*/  S2R R11, SR_CTAID.X ;  /* 0x00000000000b7919 */ /* 0x000ee20000002500 */
[----:B------:R-:W3:Y:S01]  /*0070*/  S2R R2, SR_TID.X ;  /* 0x0000000000027919 */ /* 0x000ee20000002100 */
[----:B0-----:R-:W-:-:S02]  /*0080*/  ISETP.GE.AND P0, PT, R5, 0x10, PT ;  /* 0x000000100500780c */ /* 0x001fc40003f06270 */
[----:B------:R-:W-:-:S04]  /*0090*/  SHF.R.S32.HI R0, RZ, 0x1f, R5 ;  /* 0x0000001fff007819 */ /* 0x000fc80000011405 */
[----:B------:R-:W-:Y:S02]  /*00a0*/  LEA.HI R0, R0, R5, RZ, 0x4 ;  /* 0x0000000500007211 */ /* 0x000fe400078f20ff */
[----:B-1----:R-:W-:Y:S02]  /*00b0*/  LEA R6, R6, R3, 0x4 ;  /* 0x0000000306067211 */ /* 0x002fe400078e20ff */
[----:B---3--:R-:W-:-:S03]  /*00c0*/  LEA R4, R11, R2, 0x4 ;  /* 0x000000020b047211 */ /* 0x008fc600078e20ff */
[----:B--2---:R-:W-:Y:S05]  /*00d0*/  @!P0 BRA `(.L_x_0) ;  /* 0x0000001400fc8947 */ /* 0x004fea0003800000 */
[----:B------:R-:W0:Y:S01]  /*00e0*/  S2UR UR6, SR_CgaCtaId ;  /* 0x00000000000679c3 */ /* 0x000e220000008800 */
[----:B------:R-:W-:Y:S01]  /*00f0*/  SHF.R.S32.HI R29, RZ, 0x4, R0 ;  /* 0x00000004ff1d7819 */ /* 0x000fe20000011400 */
[----:B------:R-:W-:Y:S01]  /*0100*/  UMOV UR4, 0x400 ;  /* 0x0000040000047882 */ /* 0x000fe20000000000 */
[----:B------:R-:W-:Y:S01]  /*0110*/  IMAD R21, R6, R5, R2 ;  /* 0x0000000506157224 */ /* 0x000fe200078e0202 */
[----:B------:R-:W-:Y:S02]  /*0120*/  MOV R31, RZ ;  /* 0x000000ff001f7202 */ /* 0x000fe40000000f00 */
[----:B------:R-:W-:-:S04]  /*0130*/  IADD3 R0, PT, PT, R29, -0x1, RZ ;  /* 0xffffffff1d007810 */ /* 0x000fc80007ffe0ff */
[----:B------:R-:W-:Y:S02]  /*0140*/  ISETP.GE.U32.AND P0, PT, R0, 0x3, PT ;  /* 0x000000030000780c */ /* 0x000fe40003f06070 */
[----:B------:R-:W-:Y:S01]  /*0150*/  MOV R0, RZ ;  /* 0x000000ff00007202 */ /* 0x000fe20000000f00 */
[----:B0-----:R-:W-:-:S06]  /*0160*/  ULEA UR5, UR6, UR4, 0x18 ;  /* 0x0000000406057291 */ /* 0x001fcc000f8ec0ff */
[----:B------:R-:W-:-:S04]  /*0170*/  LEA R7, R3, UR5, 0x6 ;  /* 0x0000000503077c11 */ /* 0x000fc8000f8e30ff */
[----:B------:R-:W-:Y:S05]  /*0180*/  @!P0 BRA `(.L_x_1) ;  /* 0x0000000c00448947 */ /* 0x000fea0003800000 */
[C---:B------:R-:W-:Y:S01]  /*0190*/  IADD3 R0, PT, PT, R3.reuse, 0x30, RZ ;  /* 0x0000003003007810 */ /* 0x040fe20007ffe0ff */
[----:B------:R-:W-:Y:S01]  /*01a0*/  UIADD3 UR5, UPT, UPT, UR4, 0x400, URZ ;  /* 0x0000040004057890 */ /* 0x000fe2000fffe0ff */
[C---:B------:R-:W-:Y:S01]  /*01b0*/  IADD3 R8, PT, PT, R3.reuse, 0x20, RZ ;  /* 0x0000002003087810 */ /* 0x040fe20007ffe0ff */
[CCC-:B------:R-:W-:Y:S01]  /*01c0*/  IMAD R24, R3.reuse, R5.reuse, R2.reuse ;  /* 0x0000000503187224 */ /* 0x1c0fe200078e0202 */
[----:B------:R-:W-:Y:S01]  /*01d0*/  IADD3 R9, PT, PT, R3, 0x10, RZ ;  /* 0x0000001003097810 */ /* 0x000fe20007ffe0ff */
[-CC-:B------:R-:W-:Y:S01]  /*01e0*/  IMAD R0, R0, R5.reuse, R2.reuse ;  /* 0x0000000500007224 */ /* 0x180fe200078e0202 */
[----:B------:R-:W-:Y:S01]  /*01f0*/  ULEA UR5, UR6, UR5, 0x18 ;  /* 0x0000000506057291 */ /* 0x000fe2000f8ec0ff */
[-CC-:B------:R-:W-:Y:S01]  /*0200*/  IMAD R8, R8, R5.reuse, R2.reuse ;  /* 0x0000000508087224 */ /* 0x180fe200078e0202 */
[----:B------:R-:W-:Y:S01]  /*0210*/  LEA R24, R11, R24, 0x4 ;  /* 0x000000180b187211 */ /* 0x000fe200078e20ff */
[----:B------:R-:W-:Y:S01]  /*0220*/  IMAD R9, R9, R5, R2 ;  /* 0x0000000509097224 */ /* 0x000fe200078e0202 */
[----:B------:R-:W-:-:S02]  /*0230*/  LEA R30, R11, R0, 0x4 ;  /* 0x000000000b1e7211 */ /* 0x000fc400078e20ff */
[----:B------:R-:W-:Y:S02]  /*0240*/  LOP3.LUT R0, R29, 0x7fffffc, RZ, 0xc0, !PT ;  /* 0x07fffffc1d007812 */ /* 0x000fe400078ec0ff */
[----:B------:R-:W-:Y:S02]  /*0250*/  LEA R22, R2, UR5, 0x2 ;  /* 0x0000000502167c11 */ /* 0x000fe4000f8e10ff */
[C---:B------:R-:W-:Y:S02]  /*0260*/  LEA R28, R11.reuse, R8, 0x4 ;  /* 0x000000080b1c7211 */ /* 0x040fe400078e20ff */
[----:B------:R-:W-:Y:S02]  /*0270*/  LEA R26, R11, R9, 0x4 ;  /* 0x000000090b1a7211 */ /* 0x000fe400078e20ff */
[----:B------:R-:W-:Y:S02]  /*0280*/  IADD3 R25, PT, PT, R21, 0x20, RZ ;  /* 0x0000002015197810 */ /* 0x000fe40007ffe0ff */
[----:B------:R-:W-:-:S02]  /*0290*/  MOV R31, RZ ;  /* 0x000000ff001f7202 */ /* 0x000fc40000000f00 */
[----:B------:R-:W-:Y:S02]  /*02a0*/  LEA R23, R2, R7, 0x2 ;  /* 0x0000000702177211 */ /* 0x000fe400078e10ff */
[----:B------:R-:W-:Y:S02]  /*02b0*/  IADD3 R27, PT, PT, -R0, RZ, RZ ;  /* 0x000000ff001b7210 */ /* 0x000fe40007ffe1ff */
[----:B------:R-:W-:-:S07]  /*02c0*/  LEA R20, R3, R22, 0x6 ;  /* 0x0000001603147211 */ /* 0x000fce00078e30ff */
.L_x_2:
[----:B------:R-:W0:Y:S01]  /*02d0*/  LDC.64 R18, c[0x0][0x380] ;  /* 0x0000e000ff127b82 */ /* 0x000e220000000a00 */
[----:B------:R-:W-:-:S07]  /*02e0*/  IADD3 R11, PT, PT, R25, -0x20, RZ ;  /* 0xffffffe0190b7810 */ /* 0x000fce0007ffe0ff */
[----:B------:R-:W1:Y:S01]  /*02f0*/  LDC.64 R16, c[0x0][0x388] ;  /* 0x0000e200ff107b82 */ /* 0x000e620000000a00 */
[----:B0-----:R-:W-:-:S06]  /*0300*/  IMAD.WIDE.U32 R10, R11, 0x4, R18 ;  /* 0x000000040b0a7825 */ /* 0x001fcc00078e0012 */
[----:B------:R-:W2:Y:S01]  /*0310*/  LDG.E R10, desc[UR8][R10.64] ;  /* 0x000000080a0a7981 */ /* 0x000ea2000c1e1900 */
[----:B-1----:R-:W-:-:S05]  /*0320*/  IMAD.WIDE.U32 R8, R24, 0x4, R16 ;  /* 0x0000000418087825 */ /* 0x002fca00078e0010 */
[----:B------:R-:W3:Y:S04]  /*0330*/  LDG.E R35, desc[UR8][R8.64] ;  /* 0x0000000808237981 */ /* 0x000ee8000c1e1900 */
[----:B--2---:R-:W-:Y:S04]  /*0340*/  STS [R23], R10 ;  /* 0x0000000a17007388 */ /* 0x004fe80000000800 */
[----:B---3--:R-:W-:Y:S01]  /*0350*/  STS [R20], R35 ;  /* 0x0000002314007388 */ /* 0x008fe20000000800 */
[----:B------:R-:W-:Y:S06]  /*0360*/  BAR.SYNC.DEFER_BLOCKING 0x0 ;  /* 0x0000000000007b1d */ /* 0x000fec0000010000 */
[----:B------:R-:W-:Y:S04]  /*0370*/  LDS R32, [R22] ;  /* 0x0000000016207984 */ /* 0x000fe80000000800 */
[----:B------:R-:W0:Y:S04]  /*0380*/  LDS.128 R12, [R7] ;  /* 0x00000000070c7984 */ /* 0x000e280000000c00 */
[----:B------:R-:W1:Y:S04]  /*0390*/  LDS R37, [R22+0x40] ;  /* 0x0000400016257984 */ /* 0x000e680000000800 */
[----:B------:R-:W2:Y:S04]  /*03a0*/  LDS R33, [R22+0x80] ;  /* 0x0000800016217984 */ /* 0x000ea80000000800 */
[----:B------:R-:W-:Y:S04]  /*03b0*/  LDS.128 R8, [R7+0x10] ;  /* 0x0000100007087984 */ /* 0x000fe80000000c00 */
[----:B------:R-:W-:Y:S01]  /*03c0*/  LDS R36, [R22+0x3c0] ;  /* 0x0003c00016247984 */ /* 0x000fe20000000800 */
[----:B0-----:R-:W-:-:S03]  /*03d0*/  FFMA R32, R12, R32, R31 ;  /* 0x000000200c207223 */ /* 0x001fc6000000001f */
[----:B------:R-:W0:Y:S01]  /*03e0*/  LDS R12, [R22+0xc0] ;  /* 0x0000c000160c7984 */ /* 0x000e220000000800 */
[----:B-1----:R-:W-:-:S03]  /*03f0*/  FFMA R34, R37, R13, R32 ;  /* 0x0000000d25227223 */ /* 0x002fc60000000020 */
[----:B------:R-:W1:Y:S04]  /*0400*/  LDS R13, [R22+0x100] ;  /* 0x00010000160d7984 */ /* 0x000e680000000800 */
[----:B------:R-:W3:Y:S04]  /*0410*/  LDS R32, [R22+0x140] ;  /* 0x0001400016207984 */ /* 0x000ee80000000800 */
[----:B------:R-:W4:Y:S01]  /*0420*/  LDS R31, [R22+0x180] ;  /* 0x00018000161f7984 */ /* 0x000f220000000800 */
[----:B--2---:R-:W-:-:S04]  /*0430*/  FFMA R33, R33, R14, R34 ;  /* 0x0000000e21217223 */ /* 0x004fc80000000022 */
[----:B0-----:R-:W-:Y:S02]  /*0440*/  FFMA R15, R12, R15, R33 ;  /* 0x0000000f0c0f7223 */ /* 0x001fe40000000021 */
[----:B------:R-:W-:Y:S02]  /*0450*/  LDS R33, [R22+0x240] ;  /* 0x0002400016217984 */ /* 0x000fe40000000800 */
[----:B-1----:R-:W-:Y:S02]  /*0460*/  FFMA R13, R8, R13, R15 ;  /* 0x0000000d080d7223 */ /* 0x002fe4000000000f */
[----:B------:R-:W0:Y:S02]  /*0470*/  LDS R8, [R22+0x1c0] ;  /* 0x0001c00016087984 */ /* 0x000e240000000800 */
[----:B---3--:R-:W-:Y:S02]  /*0480*/  FFMA R32, R32, R9, R13 ;  /* 0x0000000920207223 */ /* 0x008fe4000000000d */
[----:B------:R-:W-:Y:S04]  /*0490*/  LDS R9, [R22+0x200] ;  /* 0x0002000016097984 */ /* 0x000fe80000000800 */
[----:B------:R-:W1:Y:S01]  /*04a0*/  LDS.128 R12, [R7+0x20] ;  /* 0x00002000070c7984 */ /* 0x000e620000000c00 */
[----:B----4-:R-:W-:-:S03]  /*04b0*/  FFMA R31, R31, R10, R32 ;  /* 0x0000000a1f1f7223 */ /* 0x010fc60000000020 */
[----:B------:R-:W2:Y:S04]  /*04c0*/  LDS R32, [R22+0x280] ;  /* 0x0002800016207984 */ /* 0x000ea80000000800 */
[----:B------:R-:W3:Y:S01]  /*04d0*/  LDS R10, [R22+0x2c0] ;  /* 0x0002c000160a7984 */ /* 0x000ee20000000800 */
[----:B0-----:R-:W-:-:S03]  /*04e0*/  FFMA R11, R8, R11, R31 ;  /* 0x0000000b080b7223 */ /* 0x001fc6000000001f */
[----:B------:R-:W-:Y:S04]  /*04f0*/  LDS R8, [R22+0x340] ;  /* 0x0003400016087984 */ /* 0x000fe80000000800 */
[----:B------:R-:W-:Y:S01]  /*0500*/  LDS R31, [R22+0x380] ;  /* 0x00038000161f7984 */ /* 0x000fe20000000800 */
[----:B-1----:R-:W-:-:S03]  /*0510*/  FFMA R12, R12, R9, R11 ;  /* 0x000000090c0c7223 */ /* 0x002fc6000000000b */
[----:B------:R-:W-:Y:S01]  /*0520*/  LDS R9, [R22+0x300] ;  /* 0x0003000016097984 */ /* 0x000fe20000000800 */
[----:B------:R-:W-:-:S04]  /*0530*/  FFMA R13, R33, R13, R12 ;  /* 0x0000000d210d7223 */ /* 0x000fc8000000000c */
[----:B--2---:R-:W-:-:S04]  /*0540*/  FFMA R13, R32, R14, R13 ;  /* 0x0000000e200d7223 */ /* 0x004fc8000000000d */
[----:B---3--:R-:W-:Y:S02]  /*0550*/  FFMA R11, R10, R15, R13 ;  /* 0x0000000f0a0b7223 */ /* 0x008fe4000000000d */
[----:B------:R-:W0:Y:S01]  /*0560*/  LDS.128 R12, [R7+0x30] ;  /* 0x00003000070c7984 */ /* 0x000e220000000c00 */
[----:B------:R-:W-:Y:S01]  /*0570*/  IADD3 R33, PT, PT, R25, -0x10, RZ ;  /* 0xfffffff019217810 */ /* 0x000fe20007ffe0ff */
[----:B------:R-:W-:Y:S01]  /*0580*/  IMAD.WIDE.U32 R34, R26, 0x4, R16 ;  /* 0x000000041a227825 */ /* 0x000fe200078e0010 */
[----:B------:R-:W-:Y:S03]  /*0590*/  BAR.SYNC.DEFER_BLOCKING 0x0 ;  /* 0x0000000000007b1d */ /* 0x000fe60000010000 */
[----:B------:R-:W-:-:S06]  /*05a0*/  IMAD.WIDE.U32 R32, R33, 0x4, R18 ;  /* 0x0000000421207825 */ /* 0x000fcc00078e0012 */
[----:B------:R-:W2:Y:S04]  /*05b0*/  LDG.E R32, desc[UR8][R32.64] ;  /* 0x0000000820207981 */ /* 0x000ea8000c1e1900 */
[----:B------:R-:W3:Y:S01]  /*05c0*/  LDG.E R35, desc[UR8][R34.64] ;  /* 0x0000000822237981 */ /* 0x000ee2000c1e1900 */
[----:B0-----:R-:W-:-:S04]  /*05d0*/  FFMA R9, R12, R9, R11 ;  /* 0x000000090c097223 */ /* 0x001fc8000000000b */
[----:B------:R-:W-:-:S04]  /*05e0*/  FFMA R13, R8, R13, R9 ;  /* 0x0000000d080d7223 */ /* 0x000fc80000000009 */
[----:B------:R-:W-:-:S04]  /*05f0*/  FFMA R13, R31, R14, R13 ;  /* 0x0000000e1f0d7223 */ /* 0x000fc8000000000d */
[----:B------:R-:W-:Y:S01]  /*0600*/  FFMA R13, R36, R15, R13 ;  /* 0x0000000f240d7223 */ /* 0x000fe2000000000d */
[----:B--2---:R-:W-:Y:S04]  /*0610*/  STS [R23], R32 ;  /* 0x0000002017007388 */ /* 0x004fe80000000800 */
[----:B---3--:R-:W-:Y:S01]  /*0620*/  STS [R20], R35 ;  /* 0x0000002314007388 */ /* 0x008fe20000000800 */
[----:B------:R-:W-:Y:S06]  /*0630*/  BAR.SYNC.DEFER_BLOCKING 0x0 ;  /* 0x0000000000007b1d */ /* 0x000fec0000010000 */
[----:B------:R-:W-:Y:S04]  /*0640*/  LDS R37, [R22] ;  /* 0x0000000016257984 */ /* 0x000fe80000000800 */
[----:B------:R-:W0:Y:S04]  /*0650*/  LDS.128 R8, [R7] ;  /* 0x0000000007087984 */ /* 0x000e280000000c00 */
[----:B------:R-:W1:Y:S04]  /*0660*/  LDS R12, [R22+0x40] ;  /* 0x00004000160c7984 */ /* 0x000e680000000800 */
[----:B------:R-:W2:Y:S04]  /*0670*/  LDS R31, [R22+0x80] ;  /* 0x00008000161f7984 */ /* 0x000ea80000000800 */
[----:B------:R-:W-:Y:S04]  /*0680*/  LDS R32, [R22+0x140] ;  /* 0x0001400016207984 */ /* 0x000fe80000000800 */
[----:B------:R-:W-:Y:S04]  /*0690*/  LDS R33, [R22+0x180] ;  /* 0x0001800016217984 */ /* 0x000fe80000000800 */
[----:B------:R-:W-:Y:S01]  /*06a0*/  LDS R36, [R22+0x3c0] ;  /* 0x0003c00016247984 */ /* 0x000fe20000000800 */
[----:B0-----:R-:W-:-:S03]  /*06b0*/  FFMA R13, R8, R37, R13 ;  /* 0x00000025080d7223 */ /* 0x001fc6000000000d */
[----:B------:R-:W0:Y:S01]  /*06c0*/  LDS R8, [R22+0xc0] ;  /* 0x0000c00016087984 */ /* 0x000e220000000800 */
[----:B-1----:R-:W-:-:S03]  /*06d0*/  FFMA R34, R12, R9, R13 ;  /* 0x000000090c227223 */ /* 0x002fc6000000000d */
[----:B------:R-:W-:Y:S04]  /*06e0*/  LDS R9, [R22+0x100] ;  /* 0x0001000016097984 */ /* 0x000fe80000000800 */
[----:B------:R-:W1:Y:S01]  /*06f0*/  LDS.128 R12, [R7+0x10] ;  /* 0x00001000070c7984 */ /* 0x000e620000000c00 */
[----:B--2---:R-:W-:-:S04]  /*0700*/  FFMA R31, R31, R10, R34 ;  /* 0x0000000a1f1f7223 */ /* 0x004fc80000000022 */
[----:B0-----:R-:W-:Y:S02]  /*0710*/  FFMA R11, R8, R11, R31 ;  /* 0x0000000b080b7223 */ /* 0x001fe4000000001f */
[----:B------:R-:W-:Y:S02]  /*0720*/  LDS R31, [R22+0x240] ;  /* 0x00024000161f7984 */ /* 0x000fe40000000800 */
[----:B-1----:R-:W-:Y:S02]  /*0730*/  FFMA R9, R12, R9, R11 ;  /* 0x000000090c097223 */ /* 0x002fe4000000000b */
[----:B------:R-:W0:Y:S02]  /*0740*/  LDS R12, [R22+0x1c0] ;  /* 0x0001c000160c7984 */ /* 0x000e240000000800 */
[----:B------:R-:W-:Y:S02]  /*0750*/  FFMA R32, R32, R13, R9 ;  /* 0x0000000d20207223 */ /* 0x000fe40000000009 */
[----:B------:R-:W-:Y:S04]  /*0760*/  LDS R13, [R22+0x200] ;  /* 0x00020000160d7984 */ /* 0x000fe80000000800 */
[----:B------:R-:W1:Y:S01]  /*0770*/  LDS.128 R8, [R7+0x20] ;  /* 0x0000200007087984 */ /* 0x000e620000000c00 */
[----:B------:R-:W-:-:S03]  /*0780*/  FFMA R33, R33, R14, R32 ;  /* 0x0000000e21217223 */ /* 0x000fc60000000020 */
[----:B------:R-:W2:Y:S04]  /*0790*/  LDS R32, [R22+0x280] ;  /* 0x0002800016207984 */ /* 0x000ea80000000800 */
[----:B------:R-:W3:Y:S01]  /*07a0*/  LDS R14, [R22+0x2c0] ;  /* 0x0002c000160e7984 */ /* 0x000ee20000000800 */
[----:B0-----:R-:W-:-:S04]  /*07b0*/  FFMA R15, R12, R15, R33 ;  /* 0x0000000f0c0f7223 */ /* 0x001fc80000000021 */
[----:B-1----:R-:W-:-:S04]  /*07c0*/  FFMA R8, R8, R13, R15 ;  /* 0x0000000d08087223 */ /* 0x002fc8000000000f */
[----:B------:R-:W-:Y:S02]  /*07d0*/  FFMA R9, R31, R9, R8 ;  /* 0x000000091f097223 */ /* 0x000fe40000000008 */
[----:B------:R-:W-:Y:S02]  /*07e0*/  LDS R8, [R22+0x340] ;  /* 0x0003400016087984 */ /* 0x000fe40000000800 */
[----:B--2---:R-:W-:Y:S02]  /*07f0*/  FFMA R13, R32, R10, R9 ;  /* 0x0000000a200d7223 */ /* 0x004fe40000000009 */
[----:B------:R-:W-:Y:S02]  /*0800*/  LDS R9, [R22+0x300] ;  /* 0x0003000016097984 */ /* 0x000fe40000000800 */
[----:B---3--:R-:W-:Y:S02]  /*0810*/  FFMA R11, R14, R11, R13 ;  /* 0x0000000b0e0b7223 */ /* 0x008fe4000000000d */
[----:B------:R-:W-:Y:S04]  /*0820*/  LDS R31, [R22+0x380] ;  /* 0x00038000161f7984 */ /* 0x000fe80000000800 */
[----:B------:R-:W0:Y:S01]  /*0830*/  LDS.128 R12, [R7+0x30] ;  /* 0x00003000070c7984 */ /* 0x000e220000000c00 */
[----:B------:R-:W-:Y:S01]  /*0840*/  IMAD.WIDE.U32 R32, R25, 0x4, R18 ;  /* 0x0000000419207825 */ /* 0x000fe200078e0012 */
[----:B------:R-:W-:Y:S03]  /*0850*/  BAR.SYNC.DEFER_BLOCKING 0x0 ;  /* 0x0000000000007b1d */ /* 0x000fe60000010000 */
[----:B------:R-:W-:-:S03]  /*0860*/  IMAD.WIDE.U32 R34, R28, 0x4, R16 ;  /* 0x000000041c227825 */ /* 0x000fc600078e0010 */
[----:B------:R-:W2:Y:S04]  /*0870*/  LDG.E R32, desc[UR8][R32.64] ;  /* 0x0000000820207981 */ /* 0x000ea8000c1e1900 */
[----:B------:R-:W3:Y:S01]  /*0880*/  LDG.E R35, desc[UR8][R34.64] ;  /* 0x0000000822237981 */ /* 0x000ee2000c1e1900 */
[----:B0-----:R-:W-:-:S04]  /*0890*/  FFMA R9, R12, R9, R11 ;  /* 0x000000090c097223 */ /* 0x001fc8000000000b */
[----:B------:R-:W-:-:S04]  /*08a0*/  FFMA R13, R8, R13, R9 ;  /* 0x0000000d080d7223 */ /* 0x000fc80000000009 */
[----:B------:R-:W-:-:S04]  /*08b0*/  FFMA R13, R31, R14, R13 ;  /* 0x0000000e1f0d7223 */ /* 0x000fc8000000000d */
[----:B------:R-:W-:Y:S01]  /*08c0*/  FFMA R13, R36, R15, R13 ;  /* 0x0000000f240d7223 */ /* 0x000fe2000000000d */
[----:B------:R-:W-:Y:S01]  /*08d0*/  IMAD.WIDE.U32 R16, R30, 0x4, R16 ;  /* 0x000000041e107825 */ /* 0x000fe200078e0010 */
[----:B--2---:R-:W-:Y:S04]  /*08e0*/  STS [R23], R32 ;  /* 0x0000002017007388 */ /* 0x004fe80000000800 */
[----:B---3--:R-:W-:Y:S01]  /*08f0*/  STS [R20], R35 ;  /* 0x0000002314007388 */ /* 0x008fe20000000800 */
[----:B------:R-:W-:Y:S06]  /*0900*/  BAR.SYNC.DEFER_BLOCKING 0x0 ;  /* 0x0000000000007b1d */ /* 0x000fec0000010000 */
[----:B------:R-:W-:Y:S04]  /*0910*/  LDS R37, [R22] ;  /* 0x0000000016257984 */ /* 0x000fe80000000800 */
[----:B------:R-:W0:Y:S04]  /*0920*/  LDS.128 R8, [R7] ;  /* 0x0000000007087984 */ /* 0x000e280000000c00 */
[----:B------:R-:W1:Y:S04]  /*0930*/  LDS R12, [R22+0x40] ;  /* 0x00004000160c7984 */ /* 0x000e680000000800 */
[----:B------:R-:W2:Y:S04]  /*0940*/  LDS R31, [R22+0x80] ;  /* 0x00008000161f7984 */ /* 0x000ea80000000800 */
[----:B------:R-:W3:Y:S04]  /*0950*/  LDS R33, [R22+0xc0] ;  /* 0x0000c00016217984 */ /* 0x000ee80000000800 */
[----:B------:R-:W-:Y:S01]  /*0960*/  LDS R35, [R22+0x300] ;  /* 0x0003000016237984 */ /* 0x000fe20000000800 */
[----:B0-----:R-:W-:-:S03]  /*0970*/  FFMA R13, R8, R37, R13 ;  /* 0x00000025080d7223 */ /* 0x001fc6000000000d */
[----:B------:R-:W-:Y:S01]  /*0980*/  LDS R8, [R22+0x140] ;  /* 0x0001400016087984 */ /* 0x000fe20000000800 */
[----:B-1----:R-:W-:-:S03]  /*0990*/  FFMA R32, R12, R9, R13 ;  /* 0x000000090c207223 */ /* 0x002fc6000000000d */
[----:B------:R-:W-:Y:S04]  /*09a0*/  LDS R9, [R22+0x100] ;  /* 0x0001000016097984 */ /* 0x000fe80000000800 */
[----:B------:R-:W0:Y:S01]  /*09b0*/  LDS.128 R12, [R7+0x10] ;  /* 0x00001000070c7984 */ /* 0x000e220000000c00 */
[----:B--2---:R-:W-:-:S03]  /*09c0*/  FFMA R10, R31, R10, R32 ;  /* 0x0000000a1f0a7223 */ /* 0x004fc60000000020 */
[----:B------:R-:W1:Y:S01]  /*09d0*/  LDS R31, [R22+0x180] ;  /* 0x00018000161f7984 */ /* 0x000e620000000800 */
[----:B---3--:R-:W-:-:S03]  /*09e0*/  FFMA R11, R33, R11, R10 ;  /* 0x0000000b210b7223 */ /* 0x008fc6000000000a */
[----:B------:R-:W-:Y:S04]  /*09f0*/  LDS R33, [R22+0x200] ;  /* 0x0002000016217984 */ /* 0x000fe80000000800 */
[----:B------:R-:W-:Y:S01]  /*0a00*/  LDS R32, [R22+0x240] ;  /* 0x0002400016207984 */ /* 0x000fe20000000800 */
[----:B0-----:R-:W-:-:S03]  /*0a10*/  FFMA R9, R12, R9, R11 ;  /* 0x000000090c097223 */ /* 0x001fc6000000000b */
[----:B------:R-:W0:Y:S01]  /*0a20*/  LDS R12, [R22+0x1c0] ;  /* 0x0001c000160c7984 */ /* 0x000e220000000800 */
[----:B------:R-:W-:-:S03]  /*0a30*/  FFMA R34, R8, R13, R9 ;  /* 0x0000000d08227223 */ /* 0x000fc60000000009 */
[----:B------:R-:W2:Y:S04]  /*0a40*/  LDS.128 R8, [R7+0x20] ;  /* 0x0000200007087984 */ /* 0x000ea80000000c00 */
[----:B------:R-:W3:Y:S01]  /*0a50*/  LDS R13, [R22+0x280] ;  /* 0x00028000160d7984 */ /* 0x000ee20000000800 */
[----:B-1----:R-:W-:-:S03]  /*0a60*/  FFMA R31, R31, R14, R34 ;  /* 0x0000000e1f1f7223 */ /* 0x002fc60000000022 */
[----:B------:R-:W-:Y:S01]  /*0a70*/  LDS R34, [R22+0x340] ;  /* 0x0003400016227984 */ /* 0x000fe20000000800 */
[----:B0-----:R-:W-:-:S04]  /*0a80*/  FFMA R15, R12, R15, R31 ;  /* 0x0000000f0c0f7223 */ /* 0x001fc8000000001f */
[----:B--2---:R-:W-:Y:S01]  /*0a90*/  FFMA R33, R8, R33, R15 ;  /* 0x0000002108217223 */ /* 0x004fe2000000000f */
[----:B------:R-:W-:-:S03]  /*0aa0*/  IADD3 R15, PT, PT, R25, 0x10, RZ ;  /* 0x00000010190f7810 */ /* 0x000fc60007ffe0ff */
[----:B------:R-:W-:Y:S02]  /*0ab0*/  FFMA R32, R32, R9, R33 ;  /* 0x0000000920207223 */ /* 0x000fe40000000021 */
[----:B------:R-:W-:Y:S01]  /*0ac0*/  IMAD.WIDE.U32 R18, R15, 0x4, R18 ;  /* 0x000000040f127825 */ /* 0x000fe200078e0012 */
[----:B------:R-:W0:Y:S03]  /*0ad0*/  LDS R9, [R22+0x2c0] ;  /* 0x0002c00016097984 */ /* 0x000e260000000800 */
[----:B---3--:R-:W-:Y:S01]  /*0ae0*/  FFMA R10, R13, R10, R32 ;  /* 0x0000000a0d0a7223 */ /* 0x008fe20000000020 */
[----:B------:R-:W-:Y:S04]  /*0af0*/  LDS R33, [R22+0x380] ;  /* 0x0003800016217984 */ /* 0x000fe80000000800 */
[----:B------:R-:W-:Y:S04]  /*0b00*/  LDS R32, [R22+0x3c0] ;  /* 0x0003c00016207984 */ /* 0x000fe80000000800 */
[----:B------:R-:W1:Y:S01]  /*0b10*/  LDS.128 R12, [R7+0x30] ;  /* 0x00003000070c7984 */ /* 0x000e620000000c00 */
[----:B------:R-:W-:Y:S06]  /*0b20*/  BAR.SYNC.DEFER_BLOCKING 0x0 ;  /* 0x0000000000007b1d */ /* 0x000fec0000010000 */
[----:B------:R-:W2:Y:S04]  /*0b30*/  LDG.E R18, desc[UR8][R18.64] ;  /* 0x0000000812127981 */ /* 0x000ea8000c1e1900 */
[----:B------:R0:W3:Y:S02]  /*0b40*/  LDG.E R16, desc[UR8][R16.64] ;  /* 0x0000000810107981 */ /* 0x0000e4000c1e1900 */
[----:B0-----:R-:W-:-:S04]  /*0b50*/  FFMA R17, R9, R11, R10 ;  /* 0x0000000b09117223 */ /* 0x001fc8000000000a */
[----:B-1----:R-:W-:-:S04]  /*0b60*/  FFMA R35, R12, R35, R17 ;  /* 0x000000230c237223 */ /* 0x002fc80000000011 */
[----:B------:R-:W-:-:S04]  /*0b70*/  FFMA R34, R34, R13, R35 ;  /* 0x0000000d22227223 */ /* 0x000fc80000000023 */
[----:B------:R-:W-:-:S04]  /*0b80*/  FFMA R33, R33, R14, R34 ;  /* 0x0000000e21217223 */ /* 0x000fc80000000022 */
[----:B------:R-:W-:Y:S01]  /*0b90*/  FFMA R17, R32, R15, R33 ;  /* 0x0000000f20117223 */ /* 0x000fe20000000021 */
[----:B------:R-:W-:-:S04]  /*0ba0*/  IADD3 R27, PT, PT, R27, 0x4, RZ ;  /* 0x000000041b1b7810 */ /* 0x000fc80007ffe0ff */
[----:B------:R-:W-:Y:S02]  /*0bb0*/  ISETP.NE.AND P0, PT, R27, RZ, PT ;  /* 0x000000ff1b00720c */ /* 0x000fe40003f05270 */
[----:B------:R-:W-:Y:S02]  /*0bc0*/  IADD3 R25, PT, PT, R25, 0x40, RZ ;  /* 0x0000004019197810 */ /* 0x000fe40007ffe0ff */
[C---:B------:R-:W-:Y:S02]  /*0bd0*/  LEA R30, R5.reuse, R30, 0x6 ;  /* 0x0000001e051e7211 */ /* 0x040fe400078e30ff */
[C---:B------:R-:W-:Y:S02]  /*0be0*/  LEA R28, R5.reuse, R28, 0x6 ;  /* 0x0000001c051c7211 */ /* 0x040fe400078e30ff */
[C---:B------:R-:W-:Y:S02]  /*0bf0*/  LEA R26, R5.reuse, R26, 0x6 ;  /* 0x0000001a051a7211 */ /* 0x040fe400078e30ff */
[----:B------:R-:W-:Y:S01]  /*0c00*/  LEA R24, R5, R24, 0x6 ;  /* 0x0000001805187211 */ /* 0x000fe200078e30ff */
        /* <DEDUP_REMOVED lines=8> */
[----:B------:R-:W-:Y:S04]  /*0c90*/  LDS R33, [R22+0x100] ;  /* 0x0001000016217984 */ /* 0x000fe80000000800 */
[----:B------:R-:W4:Y:S04]  /*0ca0*/  LDS.128 R12, [R7+0x10] ;  /* 0x00001000070c7984 */ /* 0x000f280000000c00 */
[----:B------:R-:W5:Y:S04]  /*0cb0*/  LDS R32, [R22+0x140] ;  /* 0x0001400016207984 */ /* 0x000f680000000800 */
[----:B------:R-:W5:Y:S01]  /*0cc0*/  LDS R35, [R22+0x180] ;  /* 0x0001800016237984 */ /* 0x000f620000000800 */
[----:B0-----:R-:W-:-:S03]  /*0cd0*/  FFMA R17, R8, R31, R17 ;  /* 0x0000001f08117223 */ /* 0x001fc60000000011 */
[----:B------:R-:W0:Y:S01]  /*0ce0*/  LDS R8, [R22+0x1c0] ;  /* 0x0001c00016087984 */ /* 0x000e220000000800 */
[----:B-1----:R-:W-:-:S03]  /*0cf0*/  FFMA R36, R36, R9, R17 ;  /* 0x0000000924247223 */ /* 0x002fc60000000011 */
[----:B------:R-:W-:Y:S04]  /*0d00*/  LDS R31, [R22+0x200] ;  /* 0x00020000161f7984 */ /* 0x000fe80000000800 */
[----:B------:R-:W1:Y:S01]  /*0d10*/  LDS.128 R16, [R7+0x20] ;  /* 0x0000200007107984 */ /* 0x000e620000000c00 */
[----:B--2---:R-:W-:-:S04]  /*0d20*/  FFMA R37, R37, R10, R36 ;  /* 0x0000000a25257223 */ /* 0x004fc80000000024 */
[----:B---3--:R-:W-:-:S04]  /*0d30*/  FFMA R11, R34, R11, R37 ;  /* 0x0000000b220b7223 */ /* 0x008fc80000000025 */
[----:B----4-:R-:W-:Y:S02]  /*0d40*/  FFMA R11, R12, R33, R11 ;  /* 0x000000210c0b7223 */ /* 0x010fe4000000000b */
[----:B------:R-:W2:Y:S02]  /*0d50*/  LDS R12, [R22+0x240] ;  /* 0x00024000160c7984 */ /* 0x000ea40000000800 */
[----:B-----5:R-:W-:Y:S02]  /*0d60*/  FFMA R32, R32, R13, R11 ;  /* 0x0000000d20207223 */ /* 0x020fe4000000000b */
[----:B------:R-:W3:Y:S02]  /*0d70*/  LDS R13, [R22+0x280] ;  /* 0x00028000160d7984 */ /* 0x000ee40000000800 */
[----:B------:R-:W-:Y:S02]  /*0d80*/  FFMA R35, R35, R14, R32 ;  /* 0x0000000e23237223 */ /* 0x000fe40000000020 */
[----:B------:R-:W4:Y:S04]  /*0d90*/  LDS R14, [R22+0x2c0] ;  /* 0x0002c000160e7984 */ /* 0x000f280000000800 */
[----:B------:R-:W-:Y:S01]  /*0da0*/  LDS R32, [R22+0x340] ;  /* 0x0003400016207984 */ /* 0x000fe20000000800 */
[----:B0-----:R-:W-:-:S03]  /*0db0*/  FFMA R35, R8, R15, R35 ;  /* 0x0000000f08237223 */ /* 0x001fc60000000023 */
[----:B------:R-:W-:Y:S04]  /*0dc0*/  LDS R15, [R22+0x300] ;  /* 0x00030000160f7984 */ /* 0x000fe80000000800 */
[----:B------:R-:W0:Y:S01]  /*0dd0*/  LDS.128 R8, [R7+0x30] ;  /* 0x0000300007087984 */ /* 0x000e220000000c00 */
[----:B-1----:R-:W-:-:S03]  /*0de0*/  FFMA R35, R16, R31, R35 ;  /* 0x0000001f10237223 */ /* 0x002fc60000000023 */
[----:B------:R-:W1:Y:S04]  /*0df0*/  LDS R31, [R22+0x380] ;  /* 0x00038000161f7984 */ /* 0x000e680000000800 */
[----:B------:R-:W5:Y:S01]  /*0e00*/  LDS R16, [R22+0x3c0] ;  /* 0x0003c00016107984 */ /* 0x000f620000000800 */
[----:B--2---:R-:W-:-:S04]  /*0e10*/  FFMA R12, R12, R17, R35 ;  /* 0x000000110c0c7223 */ /* 0x004fc80000000023 */
[----:B---3--:R-:W-:-:S04]  /*0e20*/  FFMA R13, R13, R18, R12 ;  /* 0x000000120d0d7223 */ /* 0x008fc8000000000c */
[----:B----4-:R-:W-:-:S04]  /*0e30*/  FFMA R13, R14, R19, R13 ;  /* 0x000000130e0d7223 */ /* 0x010fc8000000000d */
[----:B0-----:R-:W-:-:S04]  /*0e40*/  FFMA R13, R8, R15, R13 ;  /* 0x0000000f080d7223 */ /* 0x001fc8000000000d */
[----:B------:R-:W-:-:S04]  /*0e50*/  FFMA R32, R32, R9, R13 ;  /* 0x0000000920207223 */ /* 0x000fc8000000000d */
[----:B-1----:R-:W-:-:S04]  /*0e60*/  FFMA R31, R31, R10, R32 ;  /* 0x0000000a1f1f7223 */ /* 0x002fc80000000020 */
[----:B-----5:R-:W-:Y:S01]  /*0e70*/  FFMA R31, R16, R11, R31 ;  /* 0x0000000b101f7223 */ /* 0x020fe2000000001f */
[----:B------:R-:W-:Y:S06]  /*0e80*/  BAR.SYNC.DEFER_BLOCKING 0x0 ;  /* 0x0000000000007b1d */ /* 0x000fec0000010000 */
[----:B------:R-:W-:Y:S05]  /*0e90*/  @P0 BRA `(.L_x_2) ;  /* 0xfffffff4000c0947 */ /* 0x000fea000383ffff */
.L_x_1:
[----:B------:R-:W-:-:S13]  /*0ea0*/  LOP3.LUT P0, R8, R29, 0x3, RZ, 0xc0, !PT ;  /* 0x000000031d087812 */ /* 0x000fda000780c0ff */
[----:B------:R-:W-:Y:S05]  /*0eb0*/  @!P0 BRA `(.L_x_0) ;  /* 0x0000000800848947 */ /* 0x000fea0003800000 */
[----:B------:R-:W-:Y:S02]  /*0ec0*/  ISETP.NE.AND P0, PT, R8, 0x1, PT ;  /* 0x000000010800780c */ /* 0x000fe40003f05270 */
[----:B------:R-:W-:-:S04]  /*0ed0*/  LOP3.LUT R29, R29, 0x1, RZ, 0xc0, !PT ;  /* 0x000000011d1d7812 */ /* 0x000fc800078ec0ff */
[----:B------:R-:W-:-:S07]  /*0ee0*/  ISETP.NE.U32.AND P1, PT, R29, 0x1, PT ;  /* 0x000000011d00780c */ /* 0x000fce0003f25070 */
[----:B------:R-:W-:Y:S06]  /*0ef0*/  @!P0 BRA `(.L_x_3) ;  /* 0x0000000400988947 */ /* 0x000fec0003800000 */
[----:B------:R-:W0:Y:S01]  /*0f00*/  LDC.64 R16, c[0x0][0x380] ;  /* 0x0000e000ff107b82 */ /* 0x000e220000000a00 */
[C---:B------:R-:W-:Y:S02]  /*0f10*/  LEA R18, R0.reuse, R3, 0x4 ;  /* 0x0000000300127211 */ /* 0x040fe400078e20ff */
[----:B------:R-:W-:-:S03]  /*0f20*/  LEA R19, R0, R21, 0x4 ;  /* 0x0000001500137211 */ /* 0x000fc600078e20ff */
[----:B------:R-:W-:Y:S02]  /*0f30*/  IMAD R13, R18, R5, R4 ;  /* 0x00000005120d7224 */ /* 0x000fe400078e0204 */
[----:B------:R-:W1:Y:S01]  /*0f40*/  LDC.64 R32, c[0x0][0x388] ;  /* 0x0000e200ff207b82 */ /* 0x000e620000000a00 */
[----:B0-----:R-:W-:-:S05]  /*0f50*/  IMAD.WIDE.U32 R8, R19, 0x4, R16 ;  /* 0x0000000413087825 */ /* 0x001fca00078e0010 */
[----:B------:R-:W2:Y:S01]  /*0f60*/  LDG.E R23, desc[UR8][R8.64] ;  /* 0x0000000808177981 */ /* 0x000ea2000c1e1900 */
[----:B-1----:R-:W-:-:S05]  /*0f70*/  IMAD.WIDE.U32 R12, R13, 0x4, R32 ;  /* 0x000000040d0c7825 */ /* 0x002fca00078e0020 */
[----:B------:R-:W3:Y:S01]  /*0f80*/  LDG.E R22, desc[UR8][R12.64] ;  /* 0x000000080c167981 */ /* 0x000ee2000c1e1900 */
[----:B------:R-:W-:-:S04]  /*0f90*/  UIADD3 UR5, UPT, UPT, UR4, 0x400, URZ ;  /* 0x0000040004057890 */ /* 0x000fc8000fffe0ff */
[----:B------:R-:W-:Y:S01]  /*0fa0*/  ULEA UR5, UR6, UR5, 0x18 ;  /* 0x0000000506057291 */ /* 0x000fe2000f8ec0ff */
[----:B------:R-:W-:-:S05]  /*0fb0*/  LEA R30, R2, R7, 0x2 ;  /* 0x00000007021e7211 */ /* 0x000fca00078e10ff */
[----:B------:R-:W-:-:S04]  /*0fc0*/  LEA R20, R2, UR5, 0x2 ;  /* 0x0000000502147c11 */ /* 0x000fc8000f8e10ff */
[----:B------:R-:W-:Y:S02]  /*0fd0*/  LEA R25, R3, R20, 0x6 ;  /* 0x0000001403197211 */ /* 0x000fe400078e30ff */
[----:B------:R-:W-:Y:S01]  /*0fe0*/  IADD3 R18, PT, PT, R18, 0x10, RZ ;  /* 0x0000001012127810 */ /* 0x000fe20007ffe0ff */
        /* <DEDUP_REMOVED lines=11> */
[----:B------:R-:W5:Y:S04]  /*10a0*/  LDS R23, [R20+0x180] ;  /* 0x0001800014177984 */ /* 0x000f680000000800 */
[----:B------:R-:W5:Y:S04]  /*10b0*/  LDS R22, [R20+0x1c0] ;  /* 0x0001c00014167984 */ /* 0x000f680000000800 */
[----:B------:R-:W-:Y:S01]  /*10c0*/  LDS R36, [R20+0x200] ;  /* 0x0002000014247984 */ /* 0x000fe20000000800 */
[----:B0-----:R-:W-:-:S03]  /*10d0*/  FFMA R8, R8, R26, R31 ;  /* 0x0000001a08087223 */ /* 0x001fc6000000001f */
[----:B------:R-:W-:Y:S01]  /*10e0*/  LDS R34, [R20+0x2c0] ;  /* 0x0002c00014227984 */ /* 0x000fe20000000800 */
[----:B-1----:R-:W-:-:S03]  /*10f0*/  FFMA R9, R29, R9, R8 ;  /* 0x000000091d097223 */ /* 0x002fc60000000008 */
[----:B------:R-:W-:Y:S01]  /*1100*/  LDS R31, [R20+0x380] ;  /* 0x00038000141f7984 */ /* 0x000fe20000000800 */
[----:B--2---:R-:W-:-:S03]  /*1110*/  FFMA R10, R28, R10, R9 ;  /* 0x0000000a1c0a7223 */ /* 0x004fc60000000009 */
[----:B------:R-:W-:Y:S01]  /*1120*/  LDS R29, [R20+0x300] ;  /* 0x00030000141d7984 */ /* 0x000fe20000000800 */
[----:B---3--:R-:W-:Y:S01]  /*1130*/  FFMA R11, R35, R11, R10 ;  /* 0x0000000b230b7223 */ /* 0x008fe2000000000a */
[----:B------:R-:W-:Y:S02]  /*1140*/  IMAD R9, R18, R5, R4 ;  /* 0x0000000512097224 */ /* 0x000fe400078e0204 */
[----:B------:R-:W-:Y:S04]  /*1150*/  LDS R28, [R20+0x240] ;  /* 0x00024000141c7984 */ /* 0x000fe80000000800 */
[----:B------:R-:W-:Y:S01]  /*1160*/  LDS R35, [R20+0x280] ;  /* 0x0002800014237984 */ /* 0x000fe20000000800 */
[----:B----4-:R-:W-:-:S03]  /*1170*/  FFMA R11, R12, R27, R11 ;  /* 0x0000001b0c0b7223 */ /* 0x010fc6000000000b */
[----:B------:R-:W-:Y:S01]  /*1180*/  LDS R26, [R20+0x3c0] ;  /* 0x0003c000141a7984 */ /* 0x000fe20000000800 */
[----:B-----5:R-:W-:Y:S01]  /*1190*/  FFMA R24, R24, R13, R11 ;  /* 0x0000000d18187223 */ /* 0x020fe2000000000b */
[----:B------:R-:W-:Y:S01]  /*11a0*/  IADD3 R13, PT, PT, R19, 0x10, RZ ;  /* 0x00000010130d7810 */ /* 0x000fe20007ffe0ff */
[----:B------:R-:W-:-:S04]  /*11b0*/  IMAD.WIDE.U32 R32, R9, 0x4, R32 ;  /* 0x0000000409207825 */ /* 0x000fc800078e0020 */
[----:B------:R-:W-:Y:S01]  /*11c0*/  FFMA R23, R23, R14, R24 ;  /* 0x0000000e17177223 */ /* 0x000fe20000000018 */
[----:B------:R-:W0:Y:S01]  /*11d0*/  LDS.128 R8, [R7+0x20] ;  /* 0x0000200007087984 */ /* 0x000e220000000c00 */
[----:B------:R-:W-:-:S03]  /*11e0*/  IMAD.WIDE.U32 R12, R13, 0x4, R16 ;  /* 0x000000040d0c7825 */ /* 0x000fc600078e0010 */
[----:B------:R-:W-:Y:S04]  /*11f0*/  LDS R24, [R20+0x340] ;  /* 0x0003400014187984 */ /* 0x000fe80000000800 */
[----:B------:R-:W1:Y:S01]  /*1200*/  LDS.128 R16, [R7+0x30] ;  /* 0x0000300007107984 */ /* 0x000e620000000c00 */
[----:B------:R-:W-:Y:S06]  /*1210*/  BAR.SYNC.DEFER_BLOCKING 0x0 ;  /* 0x0000000000007b1d */ /* 0x000fec0000010000 */
[----:B------:R-:W2:Y:S04]  /*1220*/  LDG.E R13, desc[UR8][R12.64] ;  /* 0x000000080c0d7981 */ /* 0x000ea8000c1e1900 */
[----:B------:R3:W4:Y:S01]  /*1230*/  LDG.E R32, desc[UR8][R32.64] ;  /* 0x0000000820207981 */ /* 0x000722000c1e1900 */
[----:B------:R-:W-:-:S04]  /*1240*/  FFMA R27, R22, R15, R23 ;  /* 0x0000000f161b7223 */ /* 0x000fc80000000017 */
[----:B0-----:R-:W-:-:S04]  /*1250*/  FFMA R37, R8, R36, R27 ;  /* 0x0000002408257223 */ /* 0x001fc8000000001b */
[----:B------:R-:W-:-:S04]  /*1260*/  FFMA R8, R28, R9, R37 ;  /* 0x000000091c087223 */ /* 0x000fc80000000025 */
[----:B------:R-:W-:-:S04]  /*1270*/  FFMA R35, R35, R10, R8 ;  /* 0x0000000a23237223 */ /* 0x000fc80000000008 */
[----:B------:R-:W-:-:S04]  /*1280*/  FFMA R35, R34, R11, R35 ;  /* 0x0000000b22237223 */ /* 0x000fc80000000023 */
[----:B-1----:R-:W-:-:S04]  /*1290*/  FFMA R29, R16, R29, R35 ;  /* 0x0000001d101d7223 */ /* 0x002fc80000000023 */
[----:B------:R-:W-:-:S04]  /*12a0*/  FFMA R24, R24, R17, R29 ;  /* 0x0000001118187223 */ /* 0x000fc8000000001d */
[----:B------:R-:W-:-:S04]  /*12b0*/  FFMA R31, R31, R18, R24 ;  /* 0x000000121f1f7223 */ /* 0x000fc80000000018 */
[----:B---3--:R-:W-:Y:S01]  /*12c0*/  FFMA R33, R26, R19, R31 ;  /* 0x000000131a217223 */ /* 0x008fe2000000001f */
[----:B------:R-:W-:Y:S01]  /*12d0*/  IADD3 R0, PT, PT, R0, 0x2, RZ ;  /* 0x0000000200007810 */ /* 0x000fe20007ffe0ff */
[----:B--2---:R-:W-:Y:S04]  /*12e0*/  STS [R30], R13 ;  /* 0x0000000d1e007388 */ /* 0x004fe80000000800 */
[----:B----4-:R-:W-:Y:S01]  /*12f0*/  STS [R25], R32 ;  /* 0x0000002019007388 */ /* 0x010fe20000000800 */
        /* <DEDUP_REMOVED lines=11> */
[----:B------:R-:W-:Y:S04]  /*13b0*/  LDS R31, [R20+0x200] ;  /* 0x00020000141f7984 */ /* 0x000fe80000000800 */
[----:B------:R-:W5:Y:S01]  /*13c0*/  LDS.128 R16, [R7+0x20] ;  /* 0x0000200007107984 */ /* 0x000f620000000c00 */
[----:B0-----:R-:W-:-:S03]  /*13d0*/  FFMA R23, R12, R23, R33 ;  /* 0x000000170c177223 */ /* 0x001fc60000000021 */
[----:B------:R-:W0:Y:S01]  /*13e0*/  LDS R26, [R20+0x240] ;  /* 0x00024000141a7984 */ /* 0x000e220000000800 */
[----:B-1----:R-:W-:-:S03]  /*13f0*/  FFMA R22, R22, R13, R23 ;  /* 0x0000000d16167223 */ /* 0x002fc60000000017 */
[----:B------:R-:W1:Y:S01]  /*1400*/  LDS R23, [R20+0x280] ;  /* 0x0002800014177984 */ /* 0x000e620000000800 */
[----:B--2---:R-:W-:-:S03]  /*1410*/  FFMA R27, R27, R14, R22 ;  /* 0x0000000e1b1b7223 */ /* 0x004fc60000000016 */
[----:B------:R-:W2:Y:S01]  /*1420*/  LDS R22, [R20+0x2c0] ;  /* 0x0002c00014167984 */ /* 0x000ea20000000800 */
[----:B---3--:R-:W-:-:S03]  /*1430*/  FFMA R33, R28, R15, R27 ;  /* 0x0000000f1c217223 */ /* 0x008fc6000000001b */
[----:B------:R-:W-:Y:S04]  /*1440*/  LDS R27, [R20+0x300] ;  /* 0x00030000141b7984 */ /* 0x000fe80000000800 */
[----:B------:R-:W3:Y:S01]  /*1450*/  LDS.128 R12, [R7+0x30] ;  /* 0x00003000070c7984 */ /* 0x000ee20000000c00 */
[----:B----4-:R-:W-:-:S03]  /*1460*/  FFMA R33, R8, R25, R33 ;  /* 0x0000001908217223 */ /* 0x010fc60000000021 */
[----:B------:R-:W4:Y:S04]  /*1470*/  LDS R28, [R20+0x340] ;  /* 0x00034000141c7984 */ /* 0x000f280000000800 */
[----:B------:R-:W4:Y:S01]  /*1480*/  LDS R25, [R20+0x380] ;  /* 0x0003800014197984 */ /* 0x000f220000000800 */
[----:B-----5:R-:W-:-:S03]  /*1490*/  FFMA R30, R30, R9, R33 ;  /* 0x000000091e1e7223 */ /* 0x020fc60000000021 */
[----:B------:R-:W5:Y:S01]  /*14a0*/  LDS R8, [R20+0x3c0] ;  /* 0x0003c00014087984 */ /* 0x000f620000000800 */
[----:B------:R-:W-:-:S04]  /*14b0*/  FFMA R29, R29, R10, R30 ;  /* 0x0000000a1d1d7223 */ /* 0x000fc8000000001e */
[----:B------:R-:W-:-:S04]  /*14c0*/  FFMA R11, R24, R11, R29 ;  /* 0x0000000b180b7223 */ /* 0x000fc8000000001d */
[----:B------:R-:W-:-:S04]  /*14d0*/  FFMA R11, R16, R31, R11 ;  /* 0x0000001f100b7223 */ /* 0x000fc8000000000b */
[----:B0-----:R-:W-:-:S04]  /*14e0*/  FFMA R26, R26, R17, R11 ;  /* 0x000000111a1a7223 */ /* 0x001fc8000000000b */
[----:B-1----:R-:W-:-:S04]  /*14f0*/  FFMA R23, R23, R18, R26 ;  /* 0x0000001217177223 */ /* 0x002fc8000000001a */
[----:B--2---:R-:W-:-:S04]  /*1500*/  FFMA R19, R22, R19, R23 ;  /* 0x0000001316137223 */ /* 0x004fc80000000017 */
[----:B---3--:R-:W-:-:S04]  /*1510*/  FFMA R19, R12, R27, R19 ;  /* 0x0000001b0c137223 */ /* 0x008fc80000000013 */
[----:B----4-:R-:W-:-:S04]  /*1520*/  FFMA R28, R28, R13, R19 ;  /* 0x0000000d1c1c7223 */ /* 0x010fc80000000013 */
[----:B------:R-:W-:-:S04]  /*1530*/  FFMA R25, R25, R14, R28 ;  /* 0x0000000e19197223 */ /* 0x000fc8000000001c */
[----:B-----5:R-:W-:Y:S01]  /*1540*/  FFMA R31, R8, R15, R25 ;  /* 0x0000000f081f7223 */ /* 0x020fe20000000019 */
[----:B------:R-:W-:Y:S06]  /*1550*/  BAR.SYNC.DEFER_BLOCKING 0x0 ;  /* 0x0000000000007b1d */ /* 0x000fec0000010000 */
.L_x_3:
[----:B------:R-:W-:Y:S05]  /*1560*/  @P1 BRA `(.L_x_0) ;  /* 0x0000000000d81947 */ /* 0x000fea0003800000 */
[----:B------:R-:W0:Y:S01]  /*1570*/  LDC.64 R8, c[0x0][0x380] ;  /* 0x0000e000ff087b82 */ /* 0x000e220000000a00 */
[C---:B------:R-:W-:Y:S02]  /*1580*/  LEA R10, R0.reuse, R3, 0x4 ;  /* 0x00000003000a7211 */ /* 0x040fe400078e20ff */
[----:B------:R-:W-:-:S03]  /*1590*/  LEA R21, R0, R21, 0x4 ;  /* 0x0000001500157211 */ /* 0x000fc600078e20ff */
[----:B------:R-:W-:Y:S02]  /*15a0*/  IMAD R11, R10, R5, R4 ;  /* 0x000000050a0b7224 */ /* 0x000fe400078e0204 */
[----:B------:R-:W1:Y:S01]  /*15b0*/  LDC.64 R12, c[0x0][0x388] ;  /* 0x0000e200ff0c7b82 */ /* 0x000e620000000a00 */
[----:B0-----:R-:W-:-:S05]  /*15c0*/  IMAD.WIDE.U32 R8, R21, 0x4, R8 ;  /* 0x0000000415087825 */ /* 0x001fca00078e0008 */
[----:B------:R-:W2:Y:S01]  /*15d0*/  LDG.E R14, desc[UR8][R8.64] ;  /* 0x00000008080e7981 */ /* 0x000ea2000c1e1900 */
[----:B-1----:R-:W-:-:S06]  /*15e0*/  IMAD.WIDE.U32 R12, R11, 0x4, R12 ;  /* 0x000000040b0c7825 */ /* 0x002fcc00078e000c */
[----:B------:R-:W3:Y:S01]  /*15f0*/  LDG.E R12, desc[UR8][R12.64] ;  /* 0x000000080c0c7981 */ /* 0x000ee2000c1e1900 */
[----:B------:R-:W-:-:S04]  /*1600*/  UIADD3 UR4, UPT, UPT, UR4, 0x400, URZ ;  /* 0x0000040004047890 */ /* 0x000fc8000fffe0ff */
[----:B------:R-:W-:Y:S01]  /*1610*/  ULEA UR4, UR6, UR4, 0x18 ;  /* 0x0000000406047291 */ /* 0x000fe2000f8ec0ff */
[----:B------:R-:W-:-:S05]  /*1620*/  LEA R15, R2, R7, 0x2 ;  /* 0x00000007020f7211 */ /* 0x000fca00078e10ff */
[----:B------:R-:W-:-:S04]  /*1630*/  LEA R0, R2, UR4, 0x2 ;  /* 0x0000000402007c11 */ /* 0x000fc8000f8e10ff */
        /* <DEDUP_REMOVED lines=26> */
[----:B------:R-:W4:Y:S01]  /*17e0*/  LDS R10, [R0+0x340] ;  /* 0x00034000000a7984 */ /* 0x000f220000000800 */
[----:B-----5:R-:W-:-:S03]  /*17f0*/  FFMA R2, R2, R17, R3 ;  /* 0x0000001102027223 */ /* 0x020fc60000000003 */
[----:B------:R-:W5:Y:S04]  /*1800*/  LDS R16, [R0+0x380] ;  /* 0x0003800000107984 */ /* 0x000f680000000800 */
        /* <DEDUP_REMOVED lines=9> */
[----:B-----5:R-:W-:-:S04]  /*18a0*/  FFMA R16, R16, R30, R9 ;  /* 0x0000001e10107223 */ /* 0x020fc80000000009 */
[----:B------:R-:W-:Y:S01]  /*18b0*/  FFMA R31, R3, R31, R16 ;  /* 0x0000001f031f7223 */ /* 0x000fe20000000010 */
[----:B------:R-:W-:Y:S06]  /*18c0*/  BAR.SYNC.DEFER_BLOCKING 0x0 ;  /* 0x0000000000007b1d */ /* 0x000fec0000010000 */
.L_x_0:
[----:B------:R-:W0:Y:S01]  /*18d0*/  LDC.64 R2, c[0x0][0x390] ;  /* 0x0000e400ff027b82 */ /* 0x000e220000000a00 */
[----:B------:R-:W-:-:S04]  /*18e0*/  IMAD R5, R6, R5, R4 ;  /* 0x0000000506057224 */ /* 0x000fc800078e0204 */
[----:B0-----:R-:W-:-:S05]  /*18f0*/  IMAD.WIDE R2, R5, 0x4, R2 ;  /* 0x0000000405027825 */ /* 0x001fca00078e0202 */
[----:B------:R-:W-:Y:S01]  /*1900*/  STG.E desc[UR8][R2.64], R31 ;  /* 0x0000001f02007986 */ /* 0x000fe2000c101908 */
[----:B------:R-:W-:Y:S05]  /*1910*/  EXIT ;  /* 0x000000000000794d */ /* 0x000fea0003800000 */
.L_x_4:
[----:B------:R-:W-:-:S00]  /*1920*/  BRA `(.L_x_4) ;  /* 0xfffffffc00fc7947 */ /* 0x000fc0000383ffff */
[----:B------:R-:W-:-:S00]  /*1930*/  NOP ;  /* 0x0000000000007918 */ /* 0x000fc00000000000 */
        /* <DEDUP_REMOVED lines=12> */
.L_x_5:


//--------------------- .nv.shared._Z12matmul_tiledPKfS0_Pfi --------------------------
	.section	.nv.shared._Z12matmul_tiledPKfS0_Pfi,"aw",@nobits
	.sectionflags	@""
	.align	4
.nv.shared._Z12matmul_tiledPKfS0_Pfi:
	.zero		3072


//--------------------- .nv.shared.reserved.0     --------------------------
	.section	.nv.shared.reserved.0,"aw",@nobits
	.weak		__nv_reservedSMEM_offset_0_alias
	.size		__nv_reservedSMEM_offset_0_alias, 0, 64
	.other		__nv_reservedSMEM_offset_0_alias,@"STO_CUDA_RESERVED_SHARED STV_DEFAULT"
__nv_reservedSMEM_offset_0_alias:
	.zero		0
	.zero		64


//--------------------- .nv.constant0._Z12matmul_tiledPKfS0_Pfi --------------------------
	.section	.nv.constant0._Z12matmul_tiledPKfS0_Pfi,"a",@progbits
	.sectionflags	@""
	.align	4
.nv.constant0._Z12matmul_tiledPKfS0_Pfi:
	.zero		924


//--------------------- SYMBOLS --------------------------

	.type		.nv.reservedSmem.offset0,@object
	.size		.nv.reservedSmem.offset0,0x4
	.type		.nv.reservedSmem.cap,@object
	.size		.nv.reservedSmem.cap,0x4
